//
// Generated by NVIDIA NVVM Compiler
//
// Compiler Build ID: CL-36424714
// Cuda compilation tools, release 13.0, V13.0.88
// Based on NVVM 20.0.0
//

.version 9.0
.target sm_100
.address_size 64

	// .globl	_Z10sumSquaredPdPfi
// _ZZ10sumSquaredPdPfiE5shmem has been demoted
// _ZZ10computeNCCE5shmem has been demoted
// _ZZ12maxlocFloatsPiPfS_S0_iE5shmax has been demoted
// _ZZ12maxlocFloatsPiPfS_S0_iE5shind has been demoted

.visible .entry _Z10sumSquaredPdPfi(
	.param .u64 .ptr .align 1 _Z10sumSquaredPdPfi_param_0,
	.param .u64 .ptr .align 1 _Z10sumSquaredPdPfi_param_1,
	.param .u32 _Z10sumSquaredPdPfi_param_2
)
{
	.reg .pred 	%p<21>;
	.reg .b32 	%r<33>;
	.reg .b32 	%f<59>;
	.reg .b64 	%rd<20>;
	.reg .b64 	%fd<114>;
	// demoted variable
	.shared .align 8 .b8 _ZZ10sumSquaredPdPfiE5shmem[8192];
	ld.param.u64 	%rd8, [_Z10sumSquaredPdPfi_param_0];
	ld.param.u64 	%rd9, [_Z10sumSquaredPdPfi_param_1];
	ld.param.u32 	%r20, [_Z10sumSquaredPdPfi_param_2];
	cvta.to.global.u64 	%rd1, %rd9;
	mov.u32 	%r1, %tid.x;
	setp.ge.s32 	%p1, %r1, %r20;
	mov.f64 	%fd113, 0d0000000000000000;
	@%p1 bra 	$L__BB0_13;
	not.b32 	%r21, %r1;
	add.s32 	%r22, %r20, %r21;
	shr.u32 	%r23, %r22, 10;
	add.s32 	%r2, %r23, 1;
	and.b32  	%r3, %r2, 15;
	setp.lt.u32 	%p2, %r22, 15360;
	mov.f64 	%fd113, 0d0000000000000000;
	mov.u32 	%r29, %r1;
	@%p2 bra 	$L__BB0_4;
	and.b32  	%r24, %r2, 8388592;
	neg.s32 	%r27, %r24;
	mul.wide.u32 	%rd10, %r1, 4;
	add.s64 	%rd11, %rd10, %rd1;
	add.s64 	%rd18, %rd11, 32768;
	mov.f64 	%fd113, 0d0000000000000000;
	mov.u32 	%r29, %r1;
$L__BB0_3:
	.pragma "nounroll";
	ld.global.f32 	%f1, [%rd18+-32768];
	mul.f32 	%f2, %f1, %f1;
	cvt.f64.f32 	%fd18, %f2;
	add.f64 	%fd19, %fd113, %fd18;
	ld.global.f32 	%f3, [%rd18+-28672];
	mul.f32 	%f4, %f3, %f3;
	cvt.f64.f32 	%fd20, %f4;
	add.f64 	%fd21, %fd19, %fd20;
	ld.global.f32 	%f5, [%rd18+-24576];
	mul.f32 	%f6, %f5, %f5;
	cvt.f64.f32 	%fd22, %f6;
	add.f64 	%fd23, %fd21, %fd22;
	ld.global.f32 	%f7, [%rd18+-20480];
	mul.f32 	%f8, %f7, %f7;
	cvt.f64.f32 	%fd24, %f8;
	add.f64 	%fd25, %fd23, %fd24;
	ld.global.f32 	%f9, [%rd18+-16384];
	mul.f32 	%f10, %f9, %f9;
	cvt.f64.f32 	%fd26, %f10;
	add.f64 	%fd27, %fd25, %fd26;
	ld.global.f32 	%f11, [%rd18+-12288];
	mul.f32 	%f12, %f11, %f11;
	cvt.f64.f32 	%fd28, %f12;
	add.f64 	%fd29, %fd27, %fd28;
	ld.global.f32 	%f13, [%rd18+-8192];
	mul.f32 	%f14, %f13, %f13;
	cvt.f64.f32 	%fd30, %f14;
	add.f64 	%fd31, %fd29, %fd30;
	ld.global.f32 	%f15, [%rd18+-4096];
	mul.f32 	%f16, %f15, %f15;
	cvt.f64.f32 	%fd32, %f16;
	add.f64 	%fd33, %fd31, %fd32;
	ld.global.f32 	%f17, [%rd18];
	mul.f32 	%f18, %f17, %f17;
	cvt.f64.f32 	%fd34, %f18;
	add.f64 	%fd35, %fd33, %fd34;
	ld.global.f32 	%f19, [%rd18+4096];
	mul.f32 	%f20, %f19, %f19;
	cvt.f64.f32 	%fd36, %f20;
	add.f64 	%fd37, %fd35, %fd36;
	ld.global.f32 	%f21, [%rd18+8192];
	mul.f32 	%f22, %f21, %f21;
	cvt.f64.f32 	%fd38, %f22;
	add.f64 	%fd39, %fd37, %fd38;
	ld.global.f32 	%f23, [%rd18+12288];
	mul.f32 	%f24, %f23, %f23;
	cvt.f64.f32 	%fd40, %f24;
	add.f64 	%fd41, %fd39, %fd40;
	ld.global.f32 	%f25, [%rd18+16384];
	mul.f32 	%f26, %f25, %f25;
	cvt.f64.f32 	%fd42, %f26;
	add.f64 	%fd43, %fd41, %fd42;
	ld.global.f32 	%f27, [%rd18+20480];
	mul.f32 	%f28, %f27, %f27;
	cvt.f64.f32 	%fd44, %f28;
	add.f64 	%fd45, %fd43, %fd44;
	ld.global.f32 	%f29, [%rd18+24576];
	mul.f32 	%f30, %f29, %f29;
	cvt.f64.f32 	%fd46, %f30;
	add.f64 	%fd47, %fd45, %fd46;
	ld.global.f32 	%f31, [%rd18+28672];
	mul.f32 	%f32, %f31, %f31;
	cvt.f64.f32 	%fd48, %f32;
	add.f64 	%fd113, %fd47, %fd48;
	add.s32 	%r29, %r29, 16384;
	add.s32 	%r27, %r27, 16;
	add.s64 	%rd18, %rd18, 65536;
	setp.ne.s32 	%p3, %r27, 0;
	@%p3 bra 	$L__BB0_3;
$L__BB0_4:
	setp.eq.s32 	%p4, %r3, 0;
	@%p4 bra 	$L__BB0_13;
	and.b32  	%r10, %r2, 7;
	setp.lt.u32 	%p5, %r3, 8;
	@%p5 bra 	$L__BB0_7;
	mul.wide.u32 	%rd12, %r29, 4;
	add.s64 	%rd13, %rd1, %rd12;
	ld.global.f32 	%f33, [%rd13];
	mul.f32 	%f34, %f33, %f33;
	cvt.f64.f32 	%fd50, %f34;
	add.f64 	%fd51, %fd113, %fd50;
	ld.global.f32 	%f35, [%rd13+4096];
	mul.f32 	%f36, %f35, %f35;
	cvt.f64.f32 	%fd52, %f36;
	add.f64 	%fd53, %fd51, %fd52;
	ld.global.f32 	%f37, [%rd13+8192];
	mul.f32 	%f38, %f37, %f37;
	cvt.f64.f32 	%fd54, %f38;
	add.f64 	%fd55, %fd53, %fd54;
	ld.global.f32 	%f39, [%rd13+12288];
	mul.f32 	%f40, %f39, %f39;
	cvt.f64.f32 	%fd56, %f40;
	add.f64 	%fd57, %fd55, %fd56;
	ld.global.f32 	%f41, [%rd13+16384];
	mul.f32 	%f42, %f41, %f41;
	cvt.f64.f32 	%fd58, %f42;
	add.f64 	%fd59, %fd57, %fd58;
	ld.global.f32 	%f43, [%rd13+20480];
	mul.f32 	%f44, %f43, %f43;
	cvt.f64.f32 	%fd60, %f44;
	add.f64 	%fd61, %fd59, %fd60;
	ld.global.f32 	%f45, [%rd13+24576];
	mul.f32 	%f46, %f45, %f45;
	cvt.f64.f32 	%fd62, %f46;
	add.f64 	%fd63, %fd61, %fd62;
	ld.global.f32 	%f47, [%rd13+28672];
	mul.f32 	%f48, %f47, %f47;
	cvt.f64.f32 	%fd64, %f48;
	add.f64 	%fd113, %fd63, %fd64;
	add.s32 	%r29, %r29, 8192;
$L__BB0_7:
	setp.eq.s32 	%p6, %r10, 0;
	@%p6 bra 	$L__BB0_13;
	and.b32  	%r13, %r2, 3;
	setp.lt.u32 	%p7, %r10, 4;
	@%p7 bra 	$L__BB0_10;
	mul.wide.u32 	%rd14, %r29, 4;
	add.s64 	%rd15, %rd1, %rd14;
	ld.global.f32 	%f49, [%rd15];
	mul.f32 	%f50, %f49, %f49;
	cvt.f64.f32 	%fd66, %f50;
	add.f64 	%fd67, %fd113, %fd66;
	ld.global.f32 	%f51, [%rd15+4096];
	mul.f32 	%f52, %f51, %f51;
	cvt.f64.f32 	%fd68, %f52;
	add.f64 	%fd69, %fd67, %fd68;
	ld.global.f32 	%f53, [%rd15+8192];
	mul.f32 	%f54, %f53, %f53;
	cvt.f64.f32 	%fd70, %f54;
	add.f64 	%fd71, %fd69, %fd70;
	ld.global.f32 	%f55, [%rd15+12288];
	mul.f32 	%f56, %f55, %f55;
	cvt.f64.f32 	%fd72, %f56;
	add.f64 	%fd113, %fd71, %fd72;
	add.s32 	%r29, %r29, 4096;
$L__BB0_10:
	setp.eq.s32 	%p8, %r13, 0;
	@%p8 bra 	$L__BB0_13;
	mul.wide.u32 	%rd16, %r29, 4;
	add.s64 	%rd19, %rd1, %rd16;
	neg.s32 	%r32, %r13;
$L__BB0_12:
	.pragma "nounroll";
	ld.global.f32 	%f57, [%rd19];
	mul.f32 	%f58, %f57, %f57;
	cvt.f64.f32 	%fd73, %f58;
	add.f64 	%fd113, %fd113, %fd73;
	add.s64 	%rd19, %rd19, 4096;
	add.s32 	%r32, %r32, 1;
	setp.ne.s32 	%p9, %r32, 0;
	@%p9 bra 	$L__BB0_12;
$L__BB0_13:
	shl.b32 	%r25, %r1, 3;
	mov.u32 	%r26, _ZZ10sumSquaredPdPfiE5shmem;
	add.s32 	%r19, %r26, %r25;
	st.shared.f64 	[%r19], %fd113;
	bar.sync 	0;
	setp.gt.u32 	%p10, %r1, 511;
	@%p10 bra 	$L__BB0_15;
	ld.shared.f64 	%fd74, [%r19+4096];
	ld.shared.f64 	%fd75, [%r19];
	add.f64 	%fd76, %fd74, %fd75;
	st.shared.f64 	[%r19], %fd76;
$L__BB0_15:
	bar.sync 	0;
	setp.gt.u32 	%p11, %r1, 255;
	@%p11 bra 	$L__BB0_17;
	ld.shared.f64 	%fd77, [%r19+2048];
	ld.shared.f64 	%fd78, [%r19];
	add.f64 	%fd79, %fd77, %fd78;
	st.shared.f64 	[%r19], %fd79;
$L__BB0_17:
	bar.sync 	0;
	setp.gt.u32 	%p12, %r1, 127;
	@%p12 bra 	$L__BB0_19;
	ld.shared.f64 	%fd80, [%r19+1024];
	ld.shared.f64 	%fd81, [%r19];
	add.f64 	%fd82, %fd80, %fd81;
	st.shared.f64 	[%r19], %fd82;
$L__BB0_19:
	bar.sync 	0;
	setp.gt.u32 	%p13, %r1, 63;
	@%p13 bra 	$L__BB0_21;
	ld.shared.f64 	%fd83, [%r19+512];
	ld.shared.f64 	%fd84, [%r19];
	add.f64 	%fd85, %fd83, %fd84;
	st.shared.f64 	[%r19], %fd85;
$L__BB0_21:
	bar.sync 	0;
	setp.gt.u32 	%p14, %r1, 31;
	@%p14 bra 	$L__BB0_23;
	ld.shared.f64 	%fd86, [%r19+256];
	ld.shared.f64 	%fd87, [%r19];
	add.f64 	%fd88, %fd86, %fd87;
	st.shared.f64 	[%r19], %fd88;
$L__BB0_23:
	bar.sync 	0;
	setp.gt.u32 	%p15, %r1, 15;
	@%p15 bra 	$L__BB0_25;
	ld.shared.f64 	%fd89, [%r19+128];
	ld.shared.f64 	%fd90, [%r19];
	add.f64 	%fd91, %fd89, %fd90;
	st.shared.f64 	[%r19], %fd91;
$L__BB0_25:
	bar.sync 	0;
	setp.gt.u32 	%p16, %r1, 7;
	@%p16 bra 	$L__BB0_27;
	ld.shared.f64 	%fd92, [%r19+64];
	ld.shared.f64 	%fd93, [%r19];
	add.f64 	%fd94, %fd92, %fd93;
	st.shared.f64 	[%r19], %fd94;
$L__BB0_27:
	bar.sync 	0;
	setp.gt.u32 	%p17, %r1, 3;
	@%p17 bra 	$L__BB0_29;
	ld.shared.f64 	%fd95, [%r19+32];
	ld.shared.f64 	%fd96, [%r19];
	add.f64 	%fd97, %fd95, %fd96;
	st.shared.f64 	[%r19], %fd97;
$L__BB0_29:
	bar.sync 	0;
	setp.gt.u32 	%p18, %r1, 1;
	@%p18 bra 	$L__BB0_31;
	ld.shared.f64 	%fd98, [%r19+16];
	ld.shared.f64 	%fd99, [%r19];
	add.f64 	%fd100, %fd98, %fd99;
	st.shared.f64 	[%r19], %fd100;
$L__BB0_31:
	bar.sync 	0;
	setp.ne.s32 	%p19, %r1, 0;
	@%p19 bra 	$L__BB0_33;
	ld.shared.f64 	%fd101, [_ZZ10sumSquaredPdPfiE5shmem+8];
	ld.shared.f64 	%fd102, [%r19];
	add.f64 	%fd103, %fd101, %fd102;
	st.shared.f64 	[%r19], %fd103;
$L__BB0_33:
	setp.ne.s32 	%p20, %r1, 0;
	bar.sync 	0;
	@%p20 bra 	$L__BB0_35;
	ld.shared.f64 	%fd104, [_ZZ10sumSquaredPdPfiE5shmem];
	cvta.to.global.u64 	%rd17, %rd8;
	st.global.f64 	[%rd17], %fd104;
$L__BB0_35:
	ret;

}
	// .globl	computeNCC
.visible .entry computeNCC(
	.param .u64 .ptr .align 1 computeNCC_param_0,
	.param .u64 .ptr .align 1 computeNCC_param_1,
	.param .f64 computeNCC_param_2,
	.param .u64 .ptr .align 1 computeNCC_param_3,
	.param .f64 computeNCC_param_4,
	.param .u32 computeNCC_param_5
)
{
	.reg .pred 	%p<21>;
	.reg .b32 	%r<33>;
	.reg .b32 	%f<90>;
	.reg .b64 	%rd<32>;
	.reg .b64 	%fd<119>;
	// demoted variable
	.shared .align 8 .b8 _ZZ10computeNCCE5shmem[8192];
	ld.param.u64 	%rd15, [computeNCC_param_0];
	ld.param.u64 	%rd16, [computeNCC_param_1];
	ld.param.f64 	%fd14, [computeNCC_param_2];
	ld.param.u64 	%rd17, [computeNCC_param_3];
	ld.param.f64 	%fd15, [computeNCC_param_4];
	ld.param.u32 	%r20, [computeNCC_param_5];
	cvta.to.global.u64 	%rd1, %rd17;
	cvta.to.global.u64 	%rd2, %rd16;
	mov.u32 	%r1, %tid.x;
	setp.ge.s32 	%p1, %r1, %r20;
	mov.f64 	%fd118, 0d0000000000000000;
	@%p1 bra 	$L__BB1_13;
	not.b32 	%r21, %r1;
	add.s32 	%r22, %r20, %r21;
	shr.u32 	%r23, %r22, 10;
	add.s32 	%r2, %r23, 1;
	and.b32  	%r3, %r2, 15;
	setp.lt.u32 	%p2, %r22, 15360;
	mov.f64 	%fd118, 0d0000000000000000;
	mov.u32 	%r29, %r1;
	@%p2 bra 	$L__BB1_4;
	and.b32  	%r24, %r2, 8388592;
	neg.s32 	%r27, %r24;
	mul.wide.u32 	%rd18, %r1, 4;
	or.b64  	%rd19, %rd18, 32768;
	add.s64 	%rd29, %rd2, %rd19;
	add.s64 	%rd28, %rd1, %rd19;
	mov.f64 	%fd118, 0d0000000000000000;
	mov.u32 	%r29, %r1;
$L__BB1_3:
	.pragma "nounroll";
	ld.global.f32 	%f1, [%rd29+-32768];
	ld.global.f32 	%f2, [%rd28+-32768];
	mul.f32 	%f3, %f1, %f2;
	cvt.f64.f32 	%fd20, %f3;
	add.f64 	%fd21, %fd118, %fd20;
	ld.global.f32 	%f4, [%rd29+-28672];
	ld.global.f32 	%f5, [%rd28+-28672];
	mul.f32 	%f6, %f4, %f5;
	cvt.f64.f32 	%fd22, %f6;
	add.f64 	%fd23, %fd21, %fd22;
	ld.global.f32 	%f7, [%rd29+-24576];
	ld.global.f32 	%f8, [%rd28+-24576];
	mul.f32 	%f9, %f7, %f8;
	cvt.f64.f32 	%fd24, %f9;
	add.f64 	%fd25, %fd23, %fd24;
	ld.global.f32 	%f10, [%rd29+-20480];
	ld.global.f32 	%f11, [%rd28+-20480];
	mul.f32 	%f12, %f10, %f11;
	cvt.f64.f32 	%fd26, %f12;
	add.f64 	%fd27, %fd25, %fd26;
	ld.global.f32 	%f13, [%rd29+-16384];
	ld.global.f32 	%f14, [%rd28+-16384];
	mul.f32 	%f15, %f13, %f14;
	cvt.f64.f32 	%fd28, %f15;
	add.f64 	%fd29, %fd27, %fd28;
	ld.global.f32 	%f16, [%rd29+-12288];
	ld.global.f32 	%f17, [%rd28+-12288];
	mul.f32 	%f18, %f16, %f17;
	cvt.f64.f32 	%fd30, %f18;
	add.f64 	%fd31, %fd29, %fd30;
	ld.global.f32 	%f19, [%rd29+-8192];
	ld.global.f32 	%f20, [%rd28+-8192];
	mul.f32 	%f21, %f19, %f20;
	cvt.f64.f32 	%fd32, %f21;
	add.f64 	%fd33, %fd31, %fd32;
	ld.global.f32 	%f22, [%rd29+-4096];
	ld.global.f32 	%f23, [%rd28+-4096];
	mul.f32 	%f24, %f22, %f23;
	cvt.f64.f32 	%fd34, %f24;
	add.f64 	%fd35, %fd33, %fd34;
	ld.global.f32 	%f25, [%rd29];
	ld.global.f32 	%f26, [%rd28];
	mul.f32 	%f27, %f25, %f26;
	cvt.f64.f32 	%fd36, %f27;
	add.f64 	%fd37, %fd35, %fd36;
	ld.global.f32 	%f28, [%rd29+4096];
	ld.global.f32 	%f29, [%rd28+4096];
	mul.f32 	%f30, %f28, %f29;
	cvt.f64.f32 	%fd38, %f30;
	add.f64 	%fd39, %fd37, %fd38;
	ld.global.f32 	%f31, [%rd29+8192];
	ld.global.f32 	%f32, [%rd28+8192];
	mul.f32 	%f33, %f31, %f32;
	cvt.f64.f32 	%fd40, %f33;
	add.f64 	%fd41, %fd39, %fd40;
	ld.global.f32 	%f34, [%rd29+12288];
	ld.global.f32 	%f35, [%rd28+12288];
	mul.f32 	%f36, %f34, %f35;
	cvt.f64.f32 	%fd42, %f36;
	add.f64 	%fd43, %fd41, %fd42;
	ld.global.f32 	%f37, [%rd29+16384];
	ld.global.f32 	%f38, [%rd28+16384];
	mul.f32 	%f39, %f37, %f38;
	cvt.f64.f32 	%fd44, %f39;
	add.f64 	%fd45, %fd43, %fd44;
	ld.global.f32 	%f40, [%rd29+20480];
	ld.global.f32 	%f41, [%rd28+20480];
	mul.f32 	%f42, %f40, %f41;
	cvt.f64.f32 	%fd46, %f42;
	add.f64 	%fd47, %fd45, %fd46;
	ld.global.f32 	%f43, [%rd29+24576];
	ld.global.f32 	%f44, [%rd28+24576];
	mul.f32 	%f45, %f43, %f44;
	cvt.f64.f32 	%fd48, %f45;
	add.f64 	%fd49, %fd47, %fd48;
	ld.global.f32 	%f46, [%rd29+28672];
	ld.global.f32 	%f47, [%rd28+28672];
	mul.f32 	%f48, %f46, %f47;
	cvt.f64.f32 	%fd50, %f48;
	add.f64 	%fd118, %fd49, %fd50;
	add.s32 	%r29, %r29, 16384;
	add.s32 	%r27, %r27, 16;
	add.s64 	%rd29, %rd29, 65536;
	add.s64 	%rd28, %rd28, 65536;
	setp.ne.s32 	%p3, %r27, 0;
	@%p3 bra 	$L__BB1_3;
$L__BB1_4:
	setp.eq.s32 	%p4, %r3, 0;
	@%p4 bra 	$L__BB1_13;
	and.b32  	%r10, %r2, 7;
	setp.lt.u32 	%p5, %r3, 8;
	@%p5 bra 	$L__BB1_7;
	mul.wide.u32 	%rd20, %r29, 4;
	add.s64 	%rd21, %rd2, %rd20;
	ld.global.f32 	%f49, [%rd21];
	add.s64 	%rd22, %rd1, %rd20;
	ld.global.f32 	%f50, [%rd22];
	mul.f32 	%f51, %f49, %f50;
	cvt.f64.f32 	%fd52, %f51;
	add.f64 	%fd53, %fd118, %fd52;
	ld.global.f32 	%f52, [%rd21+4096];
	ld.global.f32 	%f53, [%rd22+4096];
	mul.f32 	%f54, %f52, %f53;
	cvt.f64.f32 	%fd54, %f54;
	add.f64 	%fd55, %fd53, %fd54;
	ld.global.f32 	%f55, [%rd21+8192];
	ld.global.f32 	%f56, [%rd22+8192];
	mul.f32 	%f57, %f55, %f56;
	cvt.f64.f32 	%fd56, %f57;
	add.f64 	%fd57, %fd55, %fd56;
	ld.global.f32 	%f58, [%rd21+12288];
	ld.global.f32 	%f59, [%rd22+12288];
	mul.f32 	%f60, %f58, %f59;
	cvt.f64.f32 	%fd58, %f60;
	add.f64 	%fd59, %fd57, %fd58;
	ld.global.f32 	%f61, [%rd21+16384];
	ld.global.f32 	%f62, [%rd22+16384];
	mul.f32 	%f63, %f61, %f62;
	cvt.f64.f32 	%fd60, %f63;
	add.f64 	%fd61, %fd59, %fd60;
	ld.global.f32 	%f64, [%rd21+20480];
	ld.global.f32 	%f65, [%rd22+20480];
	mul.f32 	%f66, %f64, %f65;
	cvt.f64.f32 	%fd62, %f66;
	add.f64 	%fd63, %fd61, %fd62;
	ld.global.f32 	%f67, [%rd21+24576];
	ld.global.f32 	%f68, [%rd22+24576];
	mul.f32 	%f69, %f67, %f68;
	cvt.f64.f32 	%fd64, %f69;
	add.f64 	%fd65, %fd63, %fd64;
	ld.global.f32 	%f70, [%rd21+28672];
	ld.global.f32 	%f71, [%rd22+28672];
	mul.f32 	%f72, %f70, %f71;
	cvt.f64.f32 	%fd66, %f72;
	add.f64 	%fd118, %fd65, %fd66;
	add.s32 	%r29, %r29, 8192;
$L__BB1_7:
	setp.eq.s32 	%p6, %r10, 0;
	@%p6 bra 	$L__BB1_13;
	and.b32  	%r13, %r2, 3;
	setp.lt.u32 	%p7, %r10, 4;
	@%p7 bra 	$L__BB1_10;
	mul.wide.u32 	%rd23, %r29, 4;
	add.s64 	%rd24, %rd2, %rd23;
	ld.global.f32 	%f73, [%rd24];
	add.s64 	%rd25, %rd1, %rd23;
	ld.global.f32 	%f74, [%rd25];
	mul.f32 	%f75, %f73, %f74;
	cvt.f64.f32 	%fd68, %f75;
	add.f64 	%fd69, %fd118, %fd68;
	ld.global.f32 	%f76, [%rd24+4096];
	ld.global.f32 	%f77, [%rd25+4096];
	mul.f32 	%f78, %f76, %f77;
	cvt.f64.f32 	%fd70, %f78;
	add.f64 	%fd71, %fd69, %fd70;
	ld.global.f32 	%f79, [%rd24+8192];
	ld.global.f32 	%f80, [%rd25+8192];
	mul.f32 	%f81, %f79, %f80;
	cvt.f64.f32 	%fd72, %f81;
	add.f64 	%fd73, %fd71, %fd72;
	ld.global.f32 	%f82, [%rd24+12288];
	ld.global.f32 	%f83, [%rd25+12288];
	mul.f32 	%f84, %f82, %f83;
	cvt.f64.f32 	%fd74, %f84;
	add.f64 	%fd118, %fd73, %fd74;
	add.s32 	%r29, %r29, 4096;
$L__BB1_10:
	setp.eq.s32 	%p8, %r13, 0;
	@%p8 bra 	$L__BB1_13;
	mul.wide.u32 	%rd26, %r29, 4;
	add.s64 	%rd31, %rd1, %rd26;
	add.s64 	%rd30, %rd2, %rd26;
	neg.s32 	%r32, %r13;
$L__BB1_12:
	.pragma "nounroll";
	ld.global.f32 	%f85, [%rd30];
	ld.global.f32 	%f86, [%rd31];
	mul.f32 	%f87, %f85, %f86;
	cvt.f64.f32 	%fd75, %f87;
	add.f64 	%fd118, %fd118, %fd75;
	add.s64 	%rd31, %rd31, 4096;
	add.s64 	%rd30, %rd30, 4096;
	add.s32 	%r32, %r32, 1;
	setp.ne.s32 	%p9, %r32, 0;
	@%p9 bra 	$L__BB1_12;
$L__BB1_13:
	shl.b32 	%r25, %r1, 3;
	mov.u32 	%r26, _ZZ10computeNCCE5shmem;
	add.s32 	%r19, %r26, %r25;
	st.shared.f64 	[%r19], %fd118;
	bar.sync 	0;
	setp.gt.u32 	%p10, %r1, 511;
	@%p10 bra 	$L__BB1_15;
	ld.shared.f64 	%fd76, [%r19+4096];
	ld.shared.f64 	%fd77, [%r19];
	add.f64 	%fd78, %fd76, %fd77;
	st.shared.f64 	[%r19], %fd78;
$L__BB1_15:
	bar.sync 	0;
	setp.gt.u32 	%p11, %r1, 255;
	@%p11 bra 	$L__BB1_17;
	ld.shared.f64 	%fd79, [%r19+2048];
	ld.shared.f64 	%fd80, [%r19];
	add.f64 	%fd81, %fd79, %fd80;
	st.shared.f64 	[%r19], %fd81;
$L__BB1_17:
	bar.sync 	0;
	setp.gt.u32 	%p12, %r1, 127;
	@%p12 bra 	$L__BB1_19;
	ld.shared.f64 	%fd82, [%r19+1024];
	ld.shared.f64 	%fd83, [%r19];
	add.f64 	%fd84, %fd82, %fd83;
	st.shared.f64 	[%r19], %fd84;
$L__BB1_19:
	bar.sync 	0;
	setp.gt.u32 	%p13, %r1, 63;
	@%p13 bra 	$L__BB1_21;
	ld.shared.f64 	%fd85, [%r19+512];
	ld.shared.f64 	%fd86, [%r19];
	add.f64 	%fd87, %fd85, %fd86;
	st.shared.f64 	[%r19], %fd87;
$L__BB1_21:
	bar.sync 	0;
	setp.gt.u32 	%p14, %r1, 31;
	@%p14 bra 	$L__BB1_23;
	ld.shared.f64 	%fd88, [%r19+256];
	ld.shared.f64 	%fd89, [%r19];
	add.f64 	%fd90, %fd88, %fd89;
	st.shared.f64 	[%r19], %fd90;
$L__BB1_23:
	bar.sync 	0;
	setp.gt.u32 	%p15, %r1, 15;
	@%p15 bra 	$L__BB1_25;
	ld.shared.f64 	%fd91, [%r19+128];
	ld.shared.f64 	%fd92, [%r19];
	add.f64 	%fd93, %fd91, %fd92;
	st.shared.f64 	[%r19], %fd93;
$L__BB1_25:
	bar.sync 	0;
	setp.gt.u32 	%p16, %r1, 7;
	@%p16 bra 	$L__BB1_27;
	ld.shared.f64 	%fd94, [%r19+64];
	ld.shared.f64 	%fd95, [%r19];
	add.f64 	%fd96, %fd94, %fd95;
	st.shared.f64 	[%r19], %fd96;
$L__BB1_27:
	bar.sync 	0;
	setp.gt.u32 	%p17, %r1, 3;
	@%p17 bra 	$L__BB1_29;
	ld.shared.f64 	%fd97, [%r19+32];
	ld.shared.f64 	%fd98, [%r19];
	add.f64 	%fd99, %fd97, %fd98;
	st.shared.f64 	[%r19], %fd99;
$L__BB1_29:
	bar.sync 	0;
	setp.gt.u32 	%p18, %r1, 1;
	@%p18 bra 	$L__BB1_31;
	ld.shared.f64 	%fd100, [%r19+16];
	ld.shared.f64 	%fd101, [%r19];
	add.f64 	%fd102, %fd100, %fd101;
	st.shared.f64 	[%r19], %fd102;
$L__BB1_31:
	bar.sync 	0;
	setp.ne.s32 	%p19, %r1, 0;
	@%p19 bra 	$L__BB1_33;
	ld.shared.f64 	%fd103, [_ZZ10computeNCCE5shmem+8];
	ld.shared.f64 	%fd104, [%r19];
	add.f64 	%fd105, %fd103, %fd104;
	st.shared.f64 	[%r19], %fd105;
$L__BB1_33:
	setp.ne.s32 	%p20, %r1, 0;
	bar.sync 	0;
	@%p20 bra 	$L__BB1_35;
	ld.shared.f64 	%fd106, [_ZZ10computeNCCE5shmem];
	mul.f64 	%fd107, %fd14, %fd15;
	cvt.rn.f32.f64 	%f88, %fd107;
	sqrt.rn.f32 	%f89, %f88;
	cvt.f64.f32 	%fd108, %f89;
	div.rn.f64 	%fd109, %fd106, %fd108;
	cvta.to.global.u64 	%rd27, %rd15;
	st.global.f64 	[%rd27], %fd109;
$L__BB1_35:
	ret;

}
	// .globl	_Z12maxlocFloatsPiPfS_S0_i
.visible .entry _Z12maxlocFloatsPiPfS_S0_i(
	.param .u64 .ptr .align 1 _Z12maxlocFloatsPiPfS_S0_i_param_0,
	.param .u64 .ptr .align 1 _Z12maxlocFloatsPiPfS_S0_i_param_1,
	.param .u64 .ptr .align 1 _Z12maxlocFloatsPiPfS_S0_i_param_2,
	.param .u64 .ptr .align 1 _Z12maxlocFloatsPiPfS_S0_i_param_3,
	.param .u32 _Z12maxlocFloatsPiPfS_S0_i_param_4
)
{
	.reg .pred 	%p<60>;
	.reg .b32 	%r<157>;
	.reg .b32 	%f<133>;
	.reg .b64 	%rd<34>;
	// demoted variable
	.shared .align 4 .b8 _ZZ12maxlocFloatsPiPfS_S0_iE5shmax[4096];
	// demoted variable
	.shared .align 4 .b8 _ZZ12maxlocFloatsPiPfS_S0_iE5shind[4096];
	ld.param.u64 	%rd19, [_Z12maxlocFloatsPiPfS_S0_i_param_0];
	ld.param.u64 	%rd20, [_Z12maxlocFloatsPiPfS_S0_i_param_1];
	ld.param.u64 	%rd21, [_Z12maxlocFloatsPiPfS_S0_i_param_2];
	ld.param.u64 	%rd22, [_Z12maxlocFloatsPiPfS_S0_i_param_3];
	ld.param.u32 	%r88, [_Z12maxlocFloatsPiPfS_S0_i_param_4];
	cvta.to.global.u64 	%rd1, %rd21;
	cvta.to.global.u64 	%rd2, %rd22;
	mov.u32 	%r1, %tid.x;
	setp.ge.s32 	%p1, %r1, %r88;
	mov.b32 	%r116, -1;
	mov.f32 	%f96, 0fBF800000;
	@%p1 bra 	$L__BB2_71;
	not.b32 	%r92, %r1;
	add.s32 	%r93, %r88, %r92;
	shr.u32 	%r94, %r93, 10;
	add.s32 	%r2, %r94, 1;
	and.b32  	%r3, %r2, 15;
	setp.lt.u32 	%p2, %r93, 15360;
	mov.f32 	%f96, 0fBF800000;
	mov.b32 	%r116, -1;
	mov.u32 	%r133, %r1;
	@%p2 bra 	$L__BB2_36;
	and.b32  	%r96, %r2, 8388592;
	neg.s32 	%r113, %r96;
	mul.wide.u32 	%rd23, %r1, 4;
	or.b64  	%rd24, %rd23, 32768;
	add.s64 	%rd31, %rd2, %rd24;
	add.s64 	%rd30, %rd1, %rd24;
	mov.f32 	%f96, 0fBF800000;
	mov.b32 	%r116, -1;
	mov.u32 	%r133, %r1;
$L__BB2_3:
	.pragma "nounroll";
	ld.global.f32 	%f2, [%rd31+-32768];
	setp.leu.f32 	%p3, %f2, %f96;
	@%p3 bra 	$L__BB2_5;
	ld.global.u32 	%r116, [%rd30+-32768];
	mov.f32 	%f96, %f2;
$L__BB2_5:
	ld.global.f32 	%f4, [%rd31+-28672];
	setp.leu.f32 	%p4, %f4, %f96;
	@%p4 bra 	$L__BB2_7;
	ld.global.u32 	%r116, [%rd30+-28672];
	mov.f32 	%f96, %f4;
$L__BB2_7:
	ld.global.f32 	%f6, [%rd31+-24576];
	setp.leu.f32 	%p5, %f6, %f96;
	@%p5 bra 	$L__BB2_9;
	ld.global.u32 	%r116, [%rd30+-24576];
	mov.f32 	%f96, %f6;
$L__BB2_9:
	ld.global.f32 	%f8, [%rd31+-20480];
	setp.leu.f32 	%p6, %f8, %f96;
	@%p6 bra 	$L__BB2_11;
	ld.global.u32 	%r116, [%rd30+-20480];
	mov.f32 	%f96, %f8;
$L__BB2_11:
	ld.global.f32 	%f10, [%rd31+-16384];
	setp.leu.f32 	%p7, %f10, %f96;
	@%p7 bra 	$L__BB2_13;
	ld.global.u32 	%r116, [%rd30+-16384];
	mov.f32 	%f96, %f10;
$L__BB2_13:
	ld.global.f32 	%f12, [%rd31+-12288];
	setp.leu.f32 	%p8, %f12, %f96;
	@%p8 bra 	$L__BB2_15;
	ld.global.u32 	%r116, [%rd30+-12288];
	mov.f32 	%f96, %f12;
$L__BB2_15:
	ld.global.f32 	%f14, [%rd31+-8192];
	setp.leu.f32 	%p9, %f14, %f96;
	@%p9 bra 	$L__BB2_17;
	ld.global.u32 	%r116, [%rd30+-8192];
	mov.f32 	%f96, %f14;
$L__BB2_17:
	ld.global.f32 	%f16, [%rd31+-4096];
	setp.leu.f32 	%p10, %f16, %f96;
	@%p10 bra 	$L__BB2_19;
	ld.global.u32 	%r116, [%rd30+-4096];
	mov.f32 	%f96, %f16;
$L__BB2_19:
	ld.global.f32 	%f18, [%rd31];
	setp.leu.f32 	%p11, %f18, %f96;
	@%p11 bra 	$L__BB2_21;
	ld.global.u32 	%r116, [%rd30];
	mov.f32 	%f96, %f18;
$L__BB2_21:
	ld.global.f32 	%f20, [%rd31+4096];
	setp.leu.f32 	%p12, %f20, %f96;
	@%p12 bra 	$L__BB2_23;
	ld.global.u32 	%r116, [%rd30+4096];
	mov.f32 	%f96, %f20;
$L__BB2_23:
	ld.global.f32 	%f22, [%rd31+8192];
	setp.leu.f32 	%p13, %f22, %f96;
	@%p13 bra 	$L__BB2_25;
	ld.global.u32 	%r116, [%rd30+8192];
	mov.f32 	%f96, %f22;
$L__BB2_25:
	ld.global.f32 	%f24, [%rd31+12288];
	setp.leu.f32 	%p14, %f24, %f96;
	@%p14 bra 	$L__BB2_27;
	ld.global.u32 	%r116, [%rd30+12288];
	mov.f32 	%f96, %f24;
$L__BB2_27:
	ld.global.f32 	%f26, [%rd31+16384];
	setp.leu.f32 	%p15, %f26, %f96;
	@%p15 bra 	$L__BB2_29;
	ld.global.u32 	%r116, [%rd30+16384];
	mov.f32 	%f96, %f26;
$L__BB2_29:
	ld.global.f32 	%f28, [%rd31+20480];
	setp.leu.f32 	%p16, %f28, %f96;
	@%p16 bra 	$L__BB2_31;
	ld.global.u32 	%r116, [%rd30+20480];
	mov.f32 	%f96, %f28;
$L__BB2_31:
	ld.global.f32 	%f30, [%rd31+24576];
	setp.leu.f32 	%p17, %f30, %f96;
	@%p17 bra 	$L__BB2_33;
	ld.global.u32 	%r116, [%rd30+24576];
	mov.f32 	%f96, %f30;
$L__BB2_33:
	ld.global.f32 	%f32, [%rd31+28672];
	setp.leu.f32 	%p18, %f32, %f96;
	@%p18 bra 	$L__BB2_35;
	ld.global.u32 	%r116, [%rd30+28672];
	mov.f32 	%f96, %f32;
$L__BB2_35:
	add.s32 	%r133, %r133, 16384;
	add.s32 	%r113, %r113, 16;
	add.s64 	%rd31, %rd31, 65536;
	add.s64 	%rd30, %rd30, 65536;
	setp.ne.s32 	%p19, %r113, 0;
	@%p19 bra 	$L__BB2_3;
$L__BB2_36:
	setp.eq.s32 	%p20, %r3, 0;
	@%p20 bra 	$L__BB2_71;
	and.b32  	%r45, %r2, 7;
	setp.lt.u32 	%p21, %r3, 8;
	@%p21 bra 	$L__BB2_55;
	mul.wide.u32 	%rd25, %r133, 4;
	add.s64 	%rd9, %rd2, %rd25;
	ld.global.f32 	%f36, [%rd9];
	setp.leu.f32 	%p22, %f36, %f96;
	add.s64 	%rd10, %rd1, %rd25;
	@%p22 bra 	$L__BB2_40;
	ld.global.u32 	%r116, [%rd10];
	mov.f32 	%f96, %f36;
$L__BB2_40:
	ld.global.f32 	%f38, [%rd9+4096];
	setp.leu.f32 	%p23, %f38, %f96;
	@%p23 bra 	$L__BB2_42;
	ld.global.u32 	%r116, [%rd10+4096];
	mov.f32 	%f96, %f38;
$L__BB2_42:
	ld.global.f32 	%f40, [%rd9+8192];
	setp.leu.f32 	%p24, %f40, %f96;
	@%p24 bra 	$L__BB2_44;
	ld.global.u32 	%r116, [%rd10+8192];
	mov.f32 	%f96, %f40;
$L__BB2_44:
	ld.global.f32 	%f42, [%rd9+12288];
	setp.leu.f32 	%p25, %f42, %f96;
	@%p25 bra 	$L__BB2_46;
	ld.global.u32 	%r116, [%rd10+12288];
	mov.f32 	%f96, %f42;
$L__BB2_46:
	ld.global.f32 	%f44, [%rd9+16384];
	setp.leu.f32 	%p26, %f44, %f96;
	@%p26 bra 	$L__BB2_48;
	ld.global.u32 	%r116, [%rd10+16384];
	mov.f32 	%f96, %f44;
$L__BB2_48:
	ld.global.f32 	%f46, [%rd9+20480];
	setp.leu.f32 	%p27, %f46, %f96;
	@%p27 bra 	$L__BB2_50;
	ld.global.u32 	%r116, [%rd10+20480];
	mov.f32 	%f96, %f46;
$L__BB2_50:
	ld.global.f32 	%f48, [%rd9+24576];
	setp.leu.f32 	%p28, %f48, %f96;
	@%p28 bra 	$L__BB2_52;
	ld.global.u32 	%r116, [%rd10+24576];
	mov.f32 	%f96, %f48;
$L__BB2_52:
	ld.global.f32 	%f50, [%rd9+28672];
	setp.leu.f32 	%p29, %f50, %f96;
	@%p29 bra 	$L__BB2_54;
	ld.global.u32 	%r116, [%rd10+28672];
	mov.f32 	%f96, %f50;
$L__BB2_54:
	add.s32 	%r133, %r133, 8192;
$L__BB2_55:
	setp.eq.s32 	%p30, %r45, 0;
	@%p30 bra 	$L__BB2_71;
	and.b32  	%r66, %r2, 3;
	setp.lt.u32 	%p31, %r45, 4;
	@%p31 bra 	$L__BB2_66;
	mul.wide.u32 	%rd26, %r133, 4;
	add.s64 	%rd11, %rd2, %rd26;
	ld.global.f32 	%f54, [%rd11];
	setp.leu.f32 	%p32, %f54, %f96;
	add.s64 	%rd12, %rd1, %rd26;
	@%p32 bra 	$L__BB2_59;
	ld.global.u32 	%r116, [%rd12];
	mov.f32 	%f96, %f54;
$L__BB2_59:
	ld.global.f32 	%f56, [%rd11+4096];
	setp.leu.f32 	%p33, %f56, %f96;
	@%p33 bra 	$L__BB2_61;
	ld.global.u32 	%r116, [%rd12+4096];
	mov.f32 	%f96, %f56;
$L__BB2_61:
	ld.global.f32 	%f58, [%rd11+8192];
	setp.leu.f32 	%p34, %f58, %f96;
	@%p34 bra 	$L__BB2_63;
	ld.global.u32 	%r116, [%rd12+8192];
	mov.f32 	%f96, %f58;
$L__BB2_63:
	ld.global.f32 	%f60, [%rd11+12288];
	setp.leu.f32 	%p35, %f60, %f96;
	@%p35 bra 	$L__BB2_65;
	ld.global.u32 	%r116, [%rd12+12288];
	mov.f32 	%f96, %f60;
$L__BB2_65:
	add.s32 	%r133, %r133, 4096;
$L__BB2_66:
	setp.eq.s32 	%p36, %r66, 0;
	@%p36 bra 	$L__BB2_71;
	mul.wide.u32 	%rd27, %r133, 4;
	add.s64 	%rd33, %rd1, %rd27;
	add.s64 	%rd32, %rd2, %rd27;
	neg.s32 	%r153, %r66;
$L__BB2_68:
	.pragma "nounroll";
	ld.global.f32 	%f65, [%rd32];
	setp.leu.f32 	%p37, %f65, %f96;
	@%p37 bra 	$L__BB2_70;
	ld.global.u32 	%r116, [%rd33];
	mov.f32 	%f96, %f65;
$L__BB2_70:
	add.s64 	%rd33, %rd33, 4096;
	add.s64 	%rd32, %rd32, 4096;
	add.s32 	%r153, %r153, 1;
	setp.ne.s32 	%p38, %r153, 0;
	@%p38 bra 	$L__BB2_68;
$L__BB2_71:
	shl.b32 	%r99, %r1, 2;
	mov.u32 	%r100, _ZZ12maxlocFloatsPiPfS_S0_iE5shmax;
	add.s32 	%r86, %r100, %r99;
	st.shared.f32 	[%r86], %f96;
	mov.u32 	%r101, _ZZ12maxlocFloatsPiPfS_S0_iE5shind;
	add.s32 	%r87, %r101, %r99;
	st.shared.u32 	[%r87], %r116;
	bar.sync 	0;
	setp.gt.u32 	%p39, %r1, 511;
	@%p39 bra 	$L__BB2_74;
	ld.shared.f32 	%f84, [%r86];
	ld.shared.f32 	%f68, [%r86+2048];
	setp.geu.f32 	%p40, %f84, %f68;
	@%p40 bra 	$L__BB2_74;
	st.shared.f32 	[%r86], %f68;
	ld.shared.u32 	%r102, [%r87+2048];
	st.shared.u32 	[%r87], %r102;
$L__BB2_74:
	bar.sync 	0;
	setp.gt.u32 	%p41, %r1, 255;
	@%p41 bra 	$L__BB2_77;
	ld.shared.f32 	%f85, [%r86];
	ld.shared.f32 	%f69, [%r86+1024];
	setp.geu.f32 	%p42, %f85, %f69;
	@%p42 bra 	$L__BB2_77;
	st.shared.f32 	[%r86], %f69;
	ld.shared.u32 	%r103, [%r87+1024];
	st.shared.u32 	[%r87], %r103;
$L__BB2_77:
	bar.sync 	0;
	setp.gt.u32 	%p43, %r1, 127;
	@%p43 bra 	$L__BB2_80;
	ld.shared.f32 	%f86, [%r86];
	ld.shared.f32 	%f70, [%r86+512];
	setp.geu.f32 	%p44, %f86, %f70;
	@%p44 bra 	$L__BB2_80;
	st.shared.f32 	[%r86], %f70;
	ld.shared.u32 	%r104, [%r87+512];
	st.shared.u32 	[%r87], %r104;
$L__BB2_80:
	bar.sync 	0;
	setp.gt.u32 	%p45, %r1, 63;
	@%p45 bra 	$L__BB2_83;
	ld.shared.f32 	%f87, [%r86];
	ld.shared.f32 	%f71, [%r86+256];
	setp.geu.f32 	%p46, %f87, %f71;
	@%p46 bra 	$L__BB2_83;
	st.shared.f32 	[%r86], %f71;
	ld.shared.u32 	%r105, [%r87+256];
	st.shared.u32 	[%r87], %r105;
$L__BB2_83:
	bar.sync 	0;
	setp.gt.u32 	%p47, %r1, 31;
	@%p47 bra 	$L__BB2_86;
	ld.shared.f32 	%f88, [%r86];
	ld.shared.f32 	%f72, [%r86+128];
	setp.geu.f32 	%p48, %f88, %f72;
	@%p48 bra 	$L__BB2_86;
	st.shared.f32 	[%r86], %f72;
	ld.shared.u32 	%r106, [%r87+128];
	st.shared.u32 	[%r87], %r106;
$L__BB2_86:
	bar.sync 	0;
	setp.gt.u32 	%p49, %r1, 15;
	@%p49 bra 	$L__BB2_89;
	ld.shared.f32 	%f89, [%r86];
	ld.shared.f32 	%f73, [%r86+64];
	setp.geu.f32 	%p50, %f89, %f73;
	@%p50 bra 	$L__BB2_89;
	st.shared.f32 	[%r86], %f73;
	ld.shared.u32 	%r107, [%r87+64];
	st.shared.u32 	[%r87], %r107;
$L__BB2_89:
	bar.sync 	0;
	setp.gt.u32 	%p51, %r1, 7;
	@%p51 bra 	$L__BB2_92;
	ld.shared.f32 	%f90, [%r86];
	ld.shared.f32 	%f74, [%r86+32];
	setp.geu.f32 	%p52, %f90, %f74;
	@%p52 bra 	$L__BB2_92;
	st.shared.f32 	[%r86], %f74;
	ld.shared.u32 	%r108, [%r87+32];
	st.shared.u32 	[%r87], %r108;
$L__BB2_92:
	bar.sync 	0;
	setp.gt.u32 	%p53, %r1, 3;
	@%p53 bra 	$L__BB2_95;
	ld.shared.f32 	%f91, [%r86];
	ld.shared.f32 	%f75, [%r86+16];
	setp.geu.f32 	%p54, %f91, %f75;
	@%p54 bra 	$L__BB2_95;
	st.shared.f32 	[%r86], %f75;
	ld.shared.u32 	%r109, [%r87+16];
	st.shared.u32 	[%r87], %r109;
$L__BB2_95:
	bar.sync 	0;
	setp.gt.u32 	%p55, %r1, 1;
	@%p55 bra 	$L__BB2_98;
	ld.shared.f32 	%f92, [%r86];
	ld.shared.f32 	%f76, [%r86+8];
	setp.geu.f32 	%p56, %f92, %f76;
	@%p56 bra 	$L__BB2_98;
	st.shared.f32 	[%r86], %f76;
	ld.shared.u32 	%r110, [%r87+8];
	st.shared.u32 	[%r87], %r110;
$L__BB2_98:
	bar.sync 	0;
	setp.ne.s32 	%p57, %r1, 0;
	@%p57 bra 	$L__BB2_101;
	ld.shared.f32 	%f93, [%r86];
	ld.shared.f32 	%f77, [_ZZ12maxlocFloatsPiPfS_S0_iE5shmax+4];
	setp.geu.f32 	%p58, %f93, %f77;
	@%p58 bra 	$L__BB2_101;
	st.shared.f32 	[%r86], %f77;
	ld.shared.u32 	%r111, [_ZZ12maxlocFloatsPiPfS_S0_iE5shind+4];
	st.shared.u32 	[%r87], %r111;
$L__BB2_101:
	setp.ne.s32 	%p59, %r1, 0;
	bar.sync 	0;
	@%p59 bra 	$L__BB2_103;
	ld.shared.f32 	%f94, [_ZZ12maxlocFloatsPiPfS_S0_iE5shmax];
	cvta.to.global.u64 	%rd28, %rd20;
	st.global.f32 	[%rd28], %f94;
	ld.shared.u32 	%r112, [_ZZ12maxlocFloatsPiPfS_S0_iE5shind];
	cvta.to.global.u64 	%rd29, %rd19;
	st.global.u32 	[%rd29], %r112;
$L__BB2_103:
	ret;

}


// ===== COMPILED SASS (sm_100) =====

	.target	sm_100

	.elftype	@"ET_EXEC"


//--------------------- .note.nv.tkinfo           --------------------------
	.section	.note.nv.tkinfo,"",@"SHT_NOTE"
	.sectionflags	@"SHF_NOTE_NV_TKINFO"
	.tkinfo
        /*0018*/ 	.word	0x00000002
        /*0030*/ 	.string	""
        /*0030*/ 	.string	"ptxas"
        /*0030*/ 	.string	"Cuda compilation tools, release 13.0, V13.0.88"
        /*0030*/ 	.string	"Build cuda_13.0.r13.0/compiler.36424714_0"
        /*0030*/ 	.string	"-arch sm_100 -m 64 "



//--------------------- .note.nv.cuinfo           --------------------------
	.section	.note.nv.cuinfo,"",@"SHT_NOTE"
	.sectionflags	@"SHF_NOTE_NV_CUINFO"
        /*0018*/ 	.short	0x0002
        /*001a*/ 	.short	0x0064
        /*001c*/ 	.short	0x0082
	.zero		2


//--------------------- .nv.info                  --------------------------
	.section	.nv.info,"",@"SHT_CUDA_INFO"
	.align	4


	//----- nvinfo : EIATTR_REGCOUNT
	.align		4
        /*0000*/ 	.byte	0x04, 0x2f
        /*0002*/ 	.short	(.L_1 - .L_0)
	.align		4
.L_0:
        /*0004*/ 	.word	index@(_Z10sumSquaredPdPfi)
        /*0008*/ 	.word	0x00000020


	//----- nvinfo : EIATTR_FRAME_SIZE
	.align		4
.L_1:
        /*000c*/ 	.byte	0x04, 0x11
        /*000e*/ 	.short	(.L_3 - .L_2)
	.align		4
.L_2:
        /*0010*/ 	.word	index@(_Z10sumSquaredPdPfi)
        /*0014*/ 	.word	0x00000000


	//----- nvinfo : EIATTR_REGCOUNT
	.align		4
.L_3:
        /*0018*/ 	.byte	0x04, 0x2f
        /*001a*/ 	.short	(.L_5 - .L_4)
	.align		4
.L_4:
        /*001c*/ 	.word	index@(computeNCC)
        /*0020*/ 	.word	0x00000020


	//----- nvinfo : EIATTR_FRAME_SIZE
	.align		4
.L_5:
        /*0024*/ 	.byte	0x04, 0x11
        /*0026*/ 	.short	(.L_7 - .L_6)
	.align		4
.L_6:
        /*0028*/ 	.word	index@($__internal_1_$__cuda_sm20_sqrt_rn_f32_slowpath)
        /*002c*/ 	.word	0x00000000


	//----- nvinfo : EIATTR_FRAME_SIZE
	.align		4
.L_7:
        /*0030*/ 	.byte	0x04, 0x11
        /*0032*/ 	.short	(.L_9 - .L_8)
	.align		4
.L_8:
        /*0034*/ 	.word	index@($__internal_0_$__cuda_sm20_div_rn_f64_full)
        /*0038*/ 	.word	0x00000000


	//----- nvinfo : EIATTR_FRAME_SIZE
	.align		4
.L_9:
        /*003c*/ 	.byte	0x04, 0x11
        /*003e*/ 	.short	(.L_11 - .L_10)
	.align		4
.L_10:
        /*0040*/ 	.word	index@(computeNCC)
        /*0044*/ 	.word	0x00000000


	//----- nvinfo : EIATTR_REGCOUNT
	.align		4
.L_11:
        /*0048*/ 	.byte	0x04, 0x2f
        /*004a*/ 	.short	(.L_13 - .L_12)
	.align		4
.L_12:
        /*004c*/ 	.word	index@(_Z12maxlocFloatsPiPfS_S0_i)
        /*0050*/ 	.word	0x00000013


	//----- nvinfo : EIATTR_FRAME_SIZE
	.align		4
.L_13:
        /*0054*/ 	.byte	0x04, 0x11
        /*0056*/ 	.short	(.L_15 - .L_14)
	.align		4
.L_14:
        /*0058*/ 	.word	index@(_Z12maxlocFloatsPiPfS_S0_i)
        /*005c*/ 	.word	0x00000000


	//----- nvinfo : EIATTR_MIN_STACK_SIZE
	.align		4
.L_15:
        /*0060*/ 	.byte	0x04, 0x12
        /*0062*/ 	.short	(.L_17 - .L_16)
	.align		4
.L_16:
        /*0064*/ 	.word	index@(_Z12maxlocFloatsPiPfS_S0_i)
        /*0068*/ 	.word	0x00000000


	//----- nvinfo : EIATTR_MIN_STACK_SIZE
	.align		4
.L_17:
        /*006c*/ 	.byte	0x04, 0x12
        /*006e*/ 	.short	(.L_19 - .L_18)
	.align		4
.L_18:
        /*0070*/ 	.word	index@(computeNCC)
        /*0074*/ 	.word	0x00000000


	//----- nvinfo : EIATTR_MIN_STACK_SIZE
	.align		4
.L_19:
        /*0078*/ 	.byte	0x04, 0x12
        /*007a*/ 	.short	(.L_21 - .L_20)
	.align		4
.L_20:
        /*007c*/ 	.word	index@(_Z10sumSquaredPdPfi)
        /*0080*/ 	.word	0x00000000
.L_21:


//--------------------- .nv.compat                --------------------------
	.section	.nv.compat,"",@"SHT_CUDA_COMPAT_INFO"
	.align	4
        /*0000*/ 	.byte	0x02, 0x09, 0x00, 0x00, 0x02, 0x02, 0x01, 0x00, 0x02, 0x05, 0x05, 0x00, 0x03, 0x07, 0x01, 0x01
        /*0010*/ 	.byte	0x02, 0x03, 0x00, 0x00, 0x02, 0x06, 0x01, 0x00, 0x04, 0x0b, 0x08, 0x00, 0x01, 0x00, 0x00, 0x00
        /*0020*/ 	.byte	0x00, 0x00, 0x00, 0x00


//--------------------- .nv.info._Z12maxlocFloatsPiPfS_S0_i --------------------------
	.section	.nv.info._Z12maxlocFloatsPiPfS_S0_i,"",@"SHT_CUDA_INFO"
	.sectionflags	@""
	.align	4


	//----- nvinfo : EIATTR_CUDA_API_VERSION
	.align		4
        /*0000*/ 	.byte	0x04, 0x37
        /*0002*/ 	.short	(.L_23 - .L_22)
.L_22:
        /*0004*/ 	.word	0x00000082


	//----- nvinfo : EIATTR_KPARAM_INFO
	.align		4
.L_23:
        /*0008*/ 	.byte	0x04, 0x17
        /*000a*/ 	.short	(.L_25 - .L_24)
.L_24:
        /*000c*/ 	.word	0x00000000
        /*0010*/ 	.short	0x0004
        /*0012*/ 	.short	0x0020
        /*0014*/ 	.byte	0x00, 0xf0, 0x11, 0x00


	//----- nvinfo : EIATTR_KPARAM_INFO
	.align		4
.L_25:
        /*0018*/ 	.byte	0x04, 0x17
        /*001a*/ 	.short	(.L_27 - .L_26)
.L_26:
        /*001c*/ 	.word	0x00000000
        /*0020*/ 	.short	0x0003
        /*0022*/ 	.short	0x0018
        /*0024*/ 	.byte	0x00, 0xf5, 0x21, 0x00


	//----- nvinfo : EIATTR_KPARAM_INFO
	.align		4
.L_27:
        /*0028*/ 	.byte	0x04, 0x17
        /*002a*/ 	.short	(.L_29 - .L_28)
.L_28:
        /*002c*/ 	.word	0x00000000
        /*0030*/ 	.short	0x0002
        /*0032*/ 	.short	0x0010
        /*0034*/ 	.byte	0x00, 0xf5, 0x21, 0x00


	//----- nvinfo : EIATTR_KPARAM_INFO
	.align		4
.L_29:
        /*0038*/ 	.byte	0x04, 0x17
        /*003a*/ 	.short	(.L_31 - .L_30)
.L_30:
        /*003c*/ 	.word	0x00000000
        /*0040*/ 	.short	0x0001
        /*0042*/ 	.short	0x0008
        /*0044*/ 	.byte	0x00, 0xf5, 0x21, 0x00


	//----- nvinfo : EIATTR_KPARAM_INFO
	.align		4
.L_31:
        /*0048*/ 	.byte	0x04, 0x17
        /*004a*/ 	.short	(.L_33 - .L_32)
.L_32:
        /*004c*/ 	.word	0x00000000
        /*0050*/ 	.short	0x0000
        /*0052*/ 	.short	0x0000
        /*0054*/ 	.byte	0x00, 0xf5, 0x21, 0x00


	//----- nvinfo : EIATTR_SPARSE_MMA_MASK
	.align		4
.L_33:
        /*0058*/ 	.byte	0x03, 0x50
        /*005a*/ 	.short	0x0000


	//----- nvinfo : EIATTR_MAXREG_COUNT
	.align		4
        /*005c*/ 	.byte	0x03, 0x1b
        /*005e*/ 	.short	0x00ff


	//----- nvinfo : EIATTR_NUM_BARRIERS
	.align		4
        /*0060*/ 	.byte	0x02, 0x4c
        /*0062*/ 	.byte	0x01
	.zero		1


	//----- nvinfo : EIATTR_MERCURY_ISA_VERSION
	.align		4
        /*0064*/ 	.byte	0x03, 0x5f
        /*0066*/ 	.short	0x0101


	//----- nvinfo : EIATTR_VRC_CTA_INIT_COUNT
	.align		4
        /*0068*/ 	.byte	0x02, 0x4a
	.zero		1
	.zero		1


	//----- nvinfo : EIATTR_EXIT_INSTR_OFFSETS
	.align		4
        /*006c*/ 	.byte	0x04, 0x1c
        /*006e*/ 	.short	(.L_35 - .L_34)


	//   ....[0]....
.L_34:
        /*0070*/ 	.word	0x00001420


	//   ....[1]....
        /*0074*/ 	.word	0x00001490


	//----- nvinfo : EIATTR_CRS_STACK_SIZE
	.align		4
.L_35:
        /*0078*/ 	.byte	0x04, 0x1e
        /*007a*/ 	.short	(.L_37 - .L_36)
.L_36:
        /*007c*/ 	.word	0x00000000


	//----- nvinfo : EIATTR_CBANK_PARAM_SIZE
	.align		4
.L_37:
        /*0080*/ 	.byte	0x03, 0x19
        /*0082*/ 	.short	0x0024


	//----- nvinfo : EIATTR_PARAM_CBANK
	.align		4
        /*0084*/ 	.byte	0x04, 0x0a
        /*0086*/ 	.short	(.L_39 - .L_38)
	.align		4
.L_38:
        /*0088*/ 	.word	index@(.nv.constant0._Z12maxlocFloatsPiPfS_S0_i)
        /*008c*/ 	.short	0x0380
        /*008e*/ 	.short	0x0024


	//----- nvinfo : EIATTR_SW_WAR
	.align		4
.L_39:
        /*0090*/ 	.byte	0x04, 0x36
        /*0092*/ 	.short	(.L_41 - .L_40)
.L_40:
        /*0094*/ 	.word	0x00000008
.L_41:


//--------------------- .nv.info.computeNCC       --------------------------
	.section	.nv.info.computeNCC,"",@"SHT_CUDA_INFO"
	.sectionflags	@""
	.align	4


	//----- nvinfo : EIATTR_CUDA_API_VERSION
	.align		4
        /*0000*/ 	.byte	0x04, 0x37
        /*0002*/ 	.short	(.L_43 - .L_42)
.L_42:
        /*0004*/ 	.word	0x00000082


	//----- nvinfo : EIATTR_KPARAM_INFO
	.align		4
.L_43:
        /*0008*/ 	.byte	0x04, 0x17
        /*000a*/ 	.short	(.L_45 - .L_44)
.L_44:
        /*000c*/ 	.word	0x00000000
        /*0010*/ 	.short	0x0005
        /*0012*/ 	.short	0x0028
        /*0014*/ 	.byte	0x00, 0xf0, 0x11, 0x00


	//----- nvinfo : EIATTR_KPARAM_INFO
	.align		4
.L_45:
        /*0018*/ 	.byte	0x04, 0x17
        /*001a*/ 	.short	(.L_47 - .L_46)
.L_46:
        /*001c*/ 	.word	0x00000000
        /*0020*/ 	.short	0x0004
        /*0022*/ 	.short	0x0020
        /*0024*/ 	.byte	0x00, 0xf0, 0x21, 0x00


	//----- nvinfo : EIATTR_KPARAM_INFO
	.align		4
.L_47:
        /*0028*/ 	.byte	0x04, 0x17
        /*002a*/ 	.short	(.L_49 - .L_48)
.L_48:
        /*002c*/ 	.word	0x00000000
        /*0030*/ 	.short	0x0003
        /*0032*/ 	.short	0x0018
        /*0034*/ 	.byte	0x00, 0xf5, 0x21, 0x00


	//----- nvinfo : EIATTR_KPARAM_INFO
	.align		4
.L_49:
        /*0038*/ 	.byte	0x04, 0x17
        /*003a*/ 	.short	(.L_51 - .L_50)
.L_50:
        /*003c*/ 	.word	0x00000000
        /*0040*/ 	.short	0x0002
        /*0042*/ 	.short	0x0010
        /*0044*/ 	.byte	0x00, 0xf0, 0x21, 0x00


	//----- nvinfo : EIATTR_KPARAM_INFO
	.align		4
.L_51:
        /*0048*/ 	.byte	0x04, 0x17
        /*004a*/ 	.short	(.L_53 - .L_52)
.L_52:
        /*004c*/ 	.word	0x00000000
        /*0050*/ 	.short	0x0001
        /*0052*/ 	.short	0x0008
        /*0054*/ 	.byte	0x00, 0xf5, 0x21, 0x00


	//----- nvinfo : EIATTR_KPARAM_INFO
	.align		4
.L_53:
        /*0058*/ 	.byte	0x04, 0x17
        /*005a*/ 	.short	(.L_55 - .L_54)
.L_54:
        /*005c*/ 	.word	0x00000000
        /*0060*/ 	.short	0x0000
        /*0062*/ 	.short	0x0000
        /*0064*/ 	.byte	0x00, 0xf5, 0x21, 0x00


	//----- nvinfo : EIATTR_SPARSE_MMA_MASK
	.align		4
.L_55:
        /*0068*/ 	.byte	0x03, 0x50
        /*006a*/ 	.short	0x0000


	//----- nvinfo : EIATTR_MAXREG_COUNT
	.align		4
        /*006c*/ 	.byte	0x03, 0x1b
        /*006e*/ 	.short	0x00ff


	//----- nvinfo : EIATTR_NUM_BARRIERS
	.align		4
        /*0070*/ 	.byte	0x02, 0x4c
        /*0072*/ 	.byte	0x01
	.zero		1


	//----- nvinfo : EIATTR_MERCURY_ISA_VERSION
	.align		4
        /*0074*/ 	.byte	0x03, 0x5f
        /*0076*/ 	.short	0x0101


	//----- nvinfo : EIATTR_VRC_CTA_INIT_COUNT
	.align		4
        /*0078*/ 	.byte	0x02, 0x4a
	.zero		1
	.zero		1


	//----- nvinfo : EIATTR_EXIT_INSTR_OFFSETS
	.align		4
        /*007c*/ 	.byte	0x04, 0x1c
        /*007e*/ 	.short	(.L_57 - .L_56)


	//   ....[0]....
.L_56:
        /*0080*/ 	.word	0x00001200


	//   ....[1]....
        /*0084*/ 	.word	0x00001460


	//----- nvinfo : EIATTR_CRS_STACK_SIZE
	.align		4
.L_57:
        /*0088*/ 	.byte	0x04, 0x1e
        /*008a*/ 	.short	(.L_59 - .L_58)
.L_58:
        /*008c*/ 	.word	0x00000000


	//----- nvinfo : EIATTR_CBANK_PARAM_SIZE
	.align		4
.L_59:
        /*0090*/ 	.byte	0x03, 0x19
        /*0092*/ 	.short	0x002c


	//----- nvinfo : EIATTR_PARAM_CBANK
	.align		4
        /*0094*/ 	.byte	0x04, 0x0a
        /*0096*/ 	.short	(.L_61 - .L_60)
	.align		4
.L_60:
        /*0098*/ 	.word	index@(.nv.constant0.computeNCC)
        /*009c*/ 	.short	0x0380
        /*009e*/ 	.short	0x002c


	//----- nvinfo : EIATTR_SW_WAR
	.align		4
.L_61:
        /*00a0*/ 	.byte	0x04, 0x36
        /*00a2*/ 	.short	(.L_63 - .L_62)
.L_62:
        /*00a4*/ 	.word	0x00000008
.L_63:


//--------------------- .nv.info._Z10sumSquaredPdPfi --------------------------
	.section	.nv.info._Z10sumSquaredPdPfi,"",@"SHT_CUDA_INFO"
	.sectionflags	@""
	.align	4


	//----- nvinfo : EIATTR_CUDA_API_VERSION
	.align		4
        /*0000*/ 	.byte	0x04, 0x37
        /*0002*/ 	.short	(.L_65 - .L_64)
.L_64:
        /*0004*/ 	.word	0x00000082


	//----- nvinfo : EIATTR_KPARAM_INFO
	.align		4
.L_65:
        /*0008*/ 	.byte	0x04, 0x17
        /*000a*/ 	.short	(.L_67 - .L_66)
.L_66:
        /*000c*/ 	.word	0x00000000
        /*0010*/ 	.short	0x0002
        /*0012*/ 	.short	0x0010
        /*0014*/ 	.byte	0x00, 0xf0, 0x11, 0x00


	//----- nvinfo : EIATTR_KPARAM_INFO
	.align		4
.L_67:
        /*0018*/ 	.byte	0x04, 0x17
        /*001a*/ 	.short	(.L_69 - .L_68)
.L_68:
        /*001c*/ 	.word	0x00000000
        /*0020*/ 	.short	0x0001
        /*0022*/ 	.short	0x0008
        /*0024*/ 	.byte	0x00, 0xf5, 0x21, 0x00


	//----- nvinfo : EIATTR_KPARAM_INFO
	.align		4
.L_69:
        /*0028*/ 	.byte	0x04, 0x17
        /*002a*/ 	.short	(.L_71 - .L_70)
.L_70:
        /*002c*/ 	.word	0x00000000
        /*0030*/ 	.short	0x0000
        /*0032*/ 	.short	0x0000
        /*0034*/ 	.byte	0x00, 0xf5, 0x21, 0x00


	//----- nvinfo : EIATTR_SPARSE_MMA_MASK
	.align		4
.L_71:
        /*0038*/ 	.byte	0x03, 0x50
        /*003a*/ 	.short	0x0000


	//----- nvinfo : EIATTR_MAXREG_COUNT
	.align		4
        /*003c*/ 	.byte	0x03, 0x1b
        /*003e*/ 	.short	0x00ff


	//----- nvinfo : EIATTR_NUM_BARRIERS
	.align		4
        /*0040*/ 	.byte	0x02, 0x4c
        /*0042*/ 	.byte	0x01
	.zero		1


	//----- nvinfo : EIATTR_MERCURY_ISA_VERSION
	.align		4
        /*0044*/ 	.byte	0x03, 0x5f
        /*0046*/ 	.short	0x0101


	//----- nvinfo : EIATTR_VRC_CTA_INIT_COUNT
	.align		4
        /*0048*/ 	.byte	0x02, 0x4a
	.zero		1
	.zero		1


	//----- nvinfo : EIATTR_EXIT_INSTR_OFFSETS
	.align		4
        /*004c*/ 	.byte	0x04, 0x1c
        /*004e*/ 	.short	(.L_73 - .L_72)


	//   ....[0]....
.L_72:
        /*0050*/ 	.word	0x00000f50


	//   ....[1]....
        /*0054*/ 	.word	0x00000f90


	//----- nvinfo : EIATTR_CRS_STACK_SIZE
	.align		4
.L_73:
        /*0058*/ 	.byte	0x04, 0x1e
        /*005a*/ 	.short	(.L_75 - .L_74)
.L_74:
        /*005c*/ 	.word	0x00000000


	//----- nvinfo : EIATTR_CBANK_PARAM_SIZE
	.align		4
.L_75:
        /*0060*/ 	.byte	0x03, 0x19
        /*0062*/ 	.short	0x0014


	//----- nvinfo : EIATTR_PARAM_CBANK
	.align		4
        /*0064*/ 	.byte	0x04, 0x0a
        /*0066*/ 	.short	(.L_77 - .L_76)
	.align		4
.L_76:
        /*0068*/ 	.word	index@(.nv.constant0._Z10sumSquaredPdPfi)
        /*006c*/ 	.short	0x0380
        /*006e*/ 	.short	0x0014


	//----- nvinfo : EIATTR_SW_WAR
	.align		4
.L_77:
        /*0070*/ 	.byte	0x04, 0x36
        /*0072*/ 	.short	(.L_79 - .L_78)
.L_78:
        /*0074*/ 	.word	0x00000008
.L_79:


//--------------------- .nv.callgraph             --------------------------
	.section	.nv.callgraph,"",@"SHT_CUDA_CALLGRAPH"
	.align	4
	.sectionentsize	8
	.align		4
        /*0000*/ 	.word	0x00000000
	.align		4
        /*0004*/ 	.word	0xffffffff
	.align		4
        /*0008*/ 	.word	0x00000000
	.align		4
        /*000c*/ 	.word	0xfffffffe
	.align		4
        /*0010*/ 	.word	0x00000000
	.align		4
        /*0014*/ 	.word	0xfffffffd
	.align		4
        /*0018*/ 	.word	0x00000000
	.align		4
        /*001c*/ 	.word	0xfffffffc


//--------------------- .text._Z12maxlocFloatsPiPfS_S0_i --------------------------
	.section	.text._Z12maxlocFloatsPiPfS_S0_i,"ax",@progbits
	.align	128
        .global         _Z12maxlocFloatsPiPfS_S0_i
        .type           _Z12maxlocFloatsPiPfS_S0_i,@function
        .size           _Z12maxlocFloatsPiPfS_S0_i,(.L_x_64 - _Z12maxlocFloatsPiPfS_S0_i)
        .other          _Z12maxlocFloatsPiPfS_S0_i,@"STO_CUDA_ENTRY STV_DEFAULT"
_Z12maxlocFloatsPiPfS_S0_i:
.text._Z12maxlocFloatsPiPfS_S0_i:
[----:B------:R-:W-:Y:S01]  /*0000*/  LDC R1, c[0x0][0x37c] ;  /* 0x0000df00ff017b82 */ /* 0x000fe20000000800 */
[----:B------:R-:W0:Y:S01]  /*0010*/  S2R R0, SR_TID.X ;  /* 0x0000000000007919 */ /* 0x000e220000002100 */
[----:B------:R-:W0:Y:S01]  /*0020*/  LDCU UR4, c[0x0][0x3a0] ;  /* 0x00007400ff0477ac */ /* 0x000e220008000800 */
[----:B------:R-:W-:Y:S01]  /*0030*/  BSSY.RECONVERGENT B0, `(.L_x_0) ;  /* 0x00000c6000007945 */ /* 0x000fe20003800200 */
[----:B------:R-:W-:Y:S01]  /*0040*/  IMAD.MOV.U32 R2, RZ, RZ, -0x1 ;  /* 0xffffffffff027424 */ /* 0x000fe200078e00ff */
[----:B------:R-:W1:Y:S01]  /*0050*/  LDCU.64 UR8, c[0x0][0x358] ;  /* 0x00006b00ff0877ac */ /* 0x000e620008000a00 */
[----:B------:R-:W-:Y:S01]  /*0060*/  IMAD.MOV.U32 R3, RZ, RZ, -0x40800000 ;  /* 0xbf800000ff037424 */ /* 0x000fe200078e00ff */
[----:B0-----:R-:W-:-:S13]  /*0070*/  ISETP.GE.AND P0, PT, R0, UR4, PT ;  /* 0x0000000400007c0c */ /* 0x001fda000bf06270 */
[----:B-1----:R-:W-:Y:S05]  /*0080*/  @P0 BRA `(.L_x_1) ;  /* 0x0000000c00000947 */ /* 0x002fea0003800000 */
[----:B------:R-:W-:Y:S01]  /*0090*/  LOP3.LUT R2, RZ, R0, RZ, 0x33, !PT ;  /* 0x00000000ff027212 */ /* 0x000fe200078e33ff */
[----:B------:R-:W-:Y:S01]  /*00a0*/  BSSY.RECONVERGENT B1, `(.L_x_2) ;  /* 0x0000060000017945 */ /* 0x000fe20003800200 */
[----:B------:R-:W-:Y:S02]  /*00b0*/  IMAD.MOV.U32 R3, RZ, RZ, -0x40800000 ;  /* 0xbf800000ff037424 */ /* 0x000fe400078e00ff */
[----:B------:R-:W-:Y:S02]  /*00c0*/  IMAD.MOV.U32 R4, RZ, RZ, R0 ;  /* 0x000000ffff047224 */ /* 0x000fe400078e0000 */
[----:B------:R-:W-:-:S05]  /*00d0*/  VIADD R2, R2, UR4 ;  /* 0x0000000402027c36 */ /* 0x000fca0008000000 */
[C---:B------:R-:W-:Y:S02]  /*00e0*/  ISETP.GE.U32.AND P1, PT, R2.reuse, 0x3c00, PT ;  /* 0x00003c000200780c */ /* 0x040fe40003f26070 */
[----:B------:R-:W-:Y:S01]  /*00f0*/  LEA.HI R5, R2, 0x1, RZ, 0x16 ;  /* 0x0000000102057811 */ /* 0x000fe200078fb0ff */
[----:B------:R-:W-:-:S03]  /*0100*/  IMAD.MOV.U32 R2, RZ, RZ, -0x1 ;  /* 0xffffffffff027424 */ /* 0x000fc600078e00ff */
[----:B------:R-:W-:-:S04]  /*0110*/  LOP3.LUT R13, R5, 0xf, RZ, 0xc0, !PT ;  /* 0x0000000f050d7812 */ /* 0x000fc800078ec0ff */
[----:B------:R-:W-:-:S03]  /*0120*/  ISETP.NE.AND P0, PT, R13, RZ, PT ;  /* 0x000000ff0d00720c */ /* 0x000fc60003f05270 */
[----:B------:R-:W-:Y:S10]  /*0130*/  @!P1 BRA `(.L_x_3) ;  /* 0x0000000400589947 */ /* 0x000ff40003800000 */
[----:B------:R-:W0:Y:S01]  /*0140*/  LDCU.128 UR12, c[0x0][0x390] ;  /* 0x00007200ff0c77ac */ /* 0x000e220008000c00 */
[----:B------:R-:W-:Y:S01]  /*0150*/  IMAD.WIDE.U32 R2, R0, 0x4, RZ ;  /* 0x0000000400027825 */ /* 0x000fe200078e00ff */
[----:B------:R-:W-:-:S03]  /*0160*/  LOP3.LUT R10, R5, 0x7ffff0, RZ, 0xc0, !PT ;  /* 0x007ffff0050a7812 */ /* 0x000fc600078ec0ff */
[----:B------:R-:W-:Y:S01]  /*0170*/  IMAD.MOV.U32 R4, RZ, RZ, R0 ;  /* 0x000000ffff047224 */ /* 0x000fe200078e0000 */
[----:B------:R-:W-:Y:S01]  /*0180*/  LOP3.LUT R11, R2, 0x8000, RZ, 0xfc, !PT ;  /* 0x00008000020b7812 */ /* 0x000fe200078efcff */
[----:B------:R-:W-:Y:S02]  /*0190*/  IMAD.MOV.U32 R2, RZ, RZ, -0x1 ;  /* 0xffffffffff027424 */ /* 0x000fe400078e00ff */
[----:B------:R-:W-:Y:S01]  /*01a0*/  IMAD.MOV R10, RZ, RZ, -R10 ;  /* 0x000000ffff0a7224 */ /* 0x000fe200078e0a0a */
[C---:B0-----:R-:W-:Y:S02]  /*01b0*/  IADD3 R6, P1, PT, R11.reuse, UR14, RZ ;  /* 0x0000000e0b067c10 */ /* 0x041fe4000ff3e0ff */
[----:B------:R-:W-:Y:S02]  /*01c0*/  IADD3 R11, P2, PT, R11, UR12, RZ ;  /* 0x0000000c0b0b7c10 */ /* 0x000fe4000ff5e0ff */
[C---:B------:R-:W-:Y:S02]  /*01d0*/  IADD3.X R7, PT, PT, R3.reuse, UR15, RZ, P1, !PT ;  /* 0x0000000f03077c10 */ /* 0x040fe40008ffe4ff */
[----:B------:R-:W-:Y:S01]  /*01e0*/  IADD3.X R12, PT, PT, R3, UR13, RZ, P2, !PT ;  /* 0x0000000d030c7c10 */ /* 0x000fe200097fe4ff */
[----:B------:R-:W-:-:S08]  /*01f0*/  IMAD.MOV.U32 R3, RZ, RZ, -0x40800000 ;  /* 0xbf800000ff037424 */ /* 0x000fd000078e00ff */
.L_x_4:
[----:B------:R-:W2:Y:S04]  /*0200*/  LDG.E R14, desc[UR8][R6.64+-0x8000] ;  /* 0xff800008060e7981 */ /* 0x000ea8000c1e1900 */
[----:B------:R-:W3:Y:S01]  /*0210*/  LDG.E R16, desc[UR8][R6.64+-0x7000] ;  /* 0xff90000806107981 */ /* 0x000ee2000c1e1900 */
[----:B------:R-:W-:Y:S02]  /*0220*/  IMAD.MOV.U32 R8, RZ, RZ, R11 ;  /* 0x000000ffff087224 */ /* 0x000fe400078e000b */
[----:B------:R-:W-:Y:S02]  /*0230*/  IMAD.MOV.U32 R9, RZ, RZ, R12 ;  /* 0x000000ffff097224 */ /* 0x000fe400078e000c */
[----:B------:R-:W4:Y:S01]  /*0240*/  LDG.E R12, desc[UR8][R6.64+-0x6000] ;  /* 0xffa00008060c7981 */ /* 0x000f22000c1e1900 */
[----:B--2---:R-:W-:-:S13]  /*0250*/  FSETP.GT.AND P1, PT, R14, R3, PT ;  /* 0x000000030e00720b */ /* 0x004fda0003f24000 */
[----:B-----5:R0:W2:Y:S01]  /*0260*/  @P1 LDG.E R2, desc[UR8][R8.64+-0x8000] ;  /* 0xff80000808021981 */ /* 0x0200a2000c1e1900 */
[----:B------:R-:W-:-:S03]  /*0270*/  @P1 IMAD.MOV.U32 R3, RZ, RZ, R14 ;  /* 0x000000ffff031224 */ /* 0x000fc600078e000e */
[----:B------:R-:W4:Y:S02]  /*0280*/  LDG.E R14, desc[UR8][R6.64+-0x5000] ;  /* 0xffb00008060e7981 */ /* 0x000f24000c1e1900 */
[----:B---3--:R-:W-:-:S13]  /*0290*/  FSETP.GT.AND P1, PT, R16, R3, PT ;  /* 0x000000031000720b */ /* 0x008fda0003f24000 */
[----:B--2---:R0:W2:Y:S01]  /*02a0*/  @P1 LDG.E R2, desc[UR8][R8.64+-0x7000] ;  /* 0xff90000808021981 */ /* 0x0040a2000c1e1900 */
[----:B------:R-:W-:-:S05]  /*02b0*/  @P1 IMAD.MOV.U32 R3, RZ, RZ, R16 ;  /* 0x000000ffff031224 */ /* 0x000fca00078e0010 */
[----:B----4-:R-:W-:-:S13]  /*02c0*/  FSETP.GT.AND P1, PT, R12, R3, PT ;  /* 0x000000030c00720b */ /* 0x010fda0003f24000 */
[----:B--2---:R0:W2:Y:S01]  /*02d0*/  @P1 LDG.E R2, desc[UR8][R8.64+-0x6000] ;  /* 0xffa0000808021981 */ /* 0x0040a2000c1e1900 */
[----:B------:R-:W-:-:S03]  /*02e0*/  @P1 IMAD.MOV.U32 R3, RZ, RZ, R12 ;  /* 0x000000ffff031224 */ /* 0x000fc600078e000c */
[----:B------:R-:W3:Y:S02]  /*02f0*/  LDG.E R12, desc[UR8][R6.64+-0x4000] ;  /* 0xffc00008060c7981 */ /* 0x000ee4000c1e1900 */
[----:B------:R-:W-:-:S13]  /*0300*/  FSETP.GT.AND P1, PT, R14, R3, PT ;  /* 0x000000030e00720b */ /* 0x000fda0003f24000 */
[----:B--2---:R0:W2:Y:S01]  /*0310*/  @P1 LDG.E R2, desc[UR8][R8.64+-0x5000] ;  /* 0xffb0000808021981 */ /* 0x0040a2000c1e1900 */
[----:B------:R-:W-:-:S03]  /*0320*/  @P1 IMAD.MOV.U32 R3, RZ, RZ, R14 ;  /* 0x000000ffff031224 */ /* 0x000fc600078e000e */
[----:B------:R-:W4:Y:S02]  /*0330*/  LDG.E R14, desc[UR8][R6.64+-0x3000] ;  /* 0xffd00008060e7981 */ /* 0x000f24000c1e1900 */
[----:B---3--:R-:W-:-:S13]  /*0340*/  FSETP.GT.AND P1, PT, R12, R3, PT ;  /* 0x000000030c00720b */ /* 0x008fda0003f24000 */
[----:B--2---:R0:W2:Y:S01]  /*0350*/  @P1 LDG.E R2, desc[UR8][R8.64+-0x4000] ;  /* 0xffc0000808021981 */ /* 0x0040a2000c1e1900 */
[----:B------:R-:W-:-:S03]  /*0360*/  @P1 IMAD.MOV.U32 R3, RZ, RZ, R12 ;  /* 0x000000ffff031224 */ /* 0x000fc600078e000c */
[----:B------:R-:W3:Y:S02]  /*0370*/  LDG.E R12, desc[UR8][R6.64+-0x2000] ;  /* 0xffe00008060c7981 */ /* 0x000ee4000c1e1900 */
[----:B----4-:R-:W-:-:S13]  /*0380*/  FSETP.GT.AND P1, PT, R14, R3, PT ;  /* 0x000000030e00720b */ /* 0x010fda0003f24000 */
        /* <DEDUP_REMOVED lines=37> */
[----:B------:R-:W-:-:S05]  /*05e0*/  @P1 IMAD.MOV.U32 R3, RZ, RZ, R12 ;  /* 0x000000ffff031224 */ /* 0x000fca00078e000c */
[----:B----4-:R-:W-:Y:S01]  /*05f0*/  FSETP.GT.AND P1, PT, R14, R3, PT ;  /* 0x000000030e00720b */ /* 0x010fe20003f24000 */
[----:B------:R-:W-:-:S05]  /*0600*/  VIADD R10, R10, 0x10 ;  /* 0x000000100a0a7836 */ /* 0x000fca0000000000 */
[----:B------:R-:W-:-:S07]  /*0610*/  ISETP.NE.AND P4, PT, R10, RZ, PT ;  /* 0x000000ff0a00720c */ /* 0x000fce0003f85270 */
[----:B--2---:R0:W5:Y:S01]  /*0620*/  @P1 LDG.E R2, desc[UR8][R8.64+0x7000] ;  /* 0x0070000808021981 */ /* 0x004162000c1e1900 */
[----:B------:R-:W-:Y:S02]  /*0630*/  IADD3 R6, P2, PT, R6, 0x10000, RZ ;  /* 0x0001000006067810 */ /* 0x000fe40007f5e0ff */
[----:B------:R-:W-:Y:S01]  /*0640*/  IADD3 R11, P3, PT, R8, 0x10000, RZ ;  /* 0x00010000080b7810 */ /* 0x000fe20007f7e0ff */
[----:B------:R-:W-:Y:S02]  /*0650*/  @P1 IMAD.MOV.U32 R3, RZ, RZ, R14 ;  /* 0x000000ffff031224 */ /* 0x000fe400078e000e */
[----:B------:R-:W-:Y:S02]  /*0660*/  IMAD.X R7, RZ, RZ, R7, P2 ;  /* 0x000000ffff077224 */ /* 0x000fe400010e0607 */
[----:B------:R-:W-:Y:S02]  /*0670*/  IMAD.X R12, RZ, RZ, R9, P3 ;  /* 0x000000ffff0c7224 */ /* 0x000fe400018e0609 */
[----:B------:R-:W-:Y:S01]  /*0680*/  VIADD R4, R4, 0x4000 ;  /* 0x0000400004047836 */ /* 0x000fe20000000000 */
[----:B0-----:R-:W-:Y:S06]  /*0690*/  @P4 BRA `(.L_x_4) ;  /* 0xfffffff800d84947 */ /* 0x001fec000383ffff */
.L_x_3:
[----:B------:R-:W-:Y:S05]  /*06a0*/  BSYNC.RECONVERGENT B1 ;  /* 0x0000000000017941 */ /* 0x000fea0003800200 */
.L_x_2:
[----:B------:R-:W-:Y:S05]  /*06b0*/  @!P0 BRA `(.L_x_1) ;  /* 0x0000000400748947 */ /* 0x000fea0003800000 */
[----:B------:R-:W-:Y:S01]  /*06c0*/  ISETP.GE.U32.AND P1, PT, R13, 0x8, PT ;  /* 0x000000080d00780c */ /* 0x000fe20003f26070 */
[----:B------:R-:W-:Y:S01]  /*06d0*/  BSSY.RECONVERGENT B1, `(.L_x_5) ;  /* 0x0000029000017945 */ /* 0x000fe20003800200 */
[----:B------:R-:W-:-:S04]  /*06e0*/  LOP3.LUT R11, R5, 0x7, RZ, 0xc0, !PT ;  /* 0x00000007050b7812 */ /* 0x000fc800078ec0ff */
[----:B------:R-:W-:-:S07]  /*06f0*/  ISETP.NE.AND P0, PT, R11, RZ, PT ;  /* 0x000000ff0b00720c */ /* 0x000fce0003f05270 */
[----:B------:R-:W-:Y:S06]  /*0700*/  @!P1 BRA `(.L_x_6) ;  /* 0x0000000000949947 */ /* 0x000fec0003800000 */
[----:B------:R-:W0:Y:S08]  /*0710*/  LDC.64 R6, c[0x0][0x398] ;  /* 0x0000e600ff067b82 */ /* 0x000e300000000a00 */
[----:B------:R-:W1:Y:S01]  /*0720*/  LDC.64 R8, c[0x0][0x390] ;  /* 0x0000e400ff087b82 */ /* 0x000e620000000a00 */
[----:B0-----:R-:W-:-:S05]  /*0730*/  IMAD.WIDE.U32 R6, R4, 0x4, R6 ;  /* 0x0000000404067825 */ /* 0x001fca00078e0006 */
[----:B------:R-:W2:Y:S04]  /*0740*/  LDG.E R10, desc[UR8][R6.64] ;  /* 0x00000008060a7981 */ /* 0x000ea8000c1e1900 */
[----:B------:R-:W3:Y:S01]  /*0750*/  LDG.E R12, desc[UR8][R6.64+0x1000] ;  /* 0x00100008060c7981 */ /* 0x000ee2000c1e1900 */
[----:B-1----:R-:W-:Y:S01]  /*0760*/  IMAD.WIDE.U32 R8, R4, 0x4, R8 ;  /* 0x0000000404087825 */ /* 0x002fe200078e0008 */
[----:B--2---:R-:W-:-:S13]  /*0770*/  FSETP.GT.AND P1, PT, R10, R3, PT ;  /* 0x000000030a00720b */ /* 0x004fda0003f24000 */
[----:B-----5:R0:W2:Y:S01]  /*0780*/  @P1 LDG.E R2, desc[UR8][R8.64] ;  /* 0x0000000808021981 */ /* 0x0200a2000c1e1900 */
        /* <DEDUP_REMOVED lines=24> */
[----:B------:R-:W-:-:S05]  /*0910*/  @P1 IMAD.MOV.U32 R3, RZ, RZ, R10 ;  /* 0x000000ffff031224 */ /* 0x000fca00078e000a */
[----:B---3--:R-:W-:-:S13]  /*0920*/  FSETP.GT.AND P1, PT, R12, R3, PT ;  /* 0x000000030c00720b */ /* 0x008fda0003f24000 */
[----:B--2---:R0:W5:Y:S01]  /*0930*/  @P1 LDG.E R2, desc[UR8][R8.64+0x7000] ;  /* 0x0070000808021981 */ /* 0x004162000c1e1900 */
[----:B------:R-:W-:Y:S02]  /*0940*/  VIADD R4, R4, 0x2000 ;  /* 0x0000200004047836 */ /* 0x000fe40000000000 */
[----:B------:R-:W-:-:S07]  /*0950*/  @P1 IMAD.MOV.U32 R3, RZ, RZ, R12 ;  /* 0x000000ffff031224 */ /* 0x000fce00078e000c */
.L_x_6:
[----:B------:R-:W-:Y:S05]  /*0960*/  BSYNC.RECONVERGENT B1 ;  /* 0x0000000000017941 */ /* 0x000fea0003800200 */
.L_x_5:
[----:B------:R-:W-:Y:S05]  /*0970*/  @!P0 BRA `(.L_x_1) ;  /* 0x0000000000c48947 */ /* 0x000fea0003800000 */
[----:B------:R-:W-:Y:S01]  /*0980*/  ISETP.GE.U32.AND P0, PT, R11, 0x4, PT ;  /* 0x000000040b00780c */ /* 0x000fe20003f06070 */
[----:B------:R-:W-:Y:S01]  /*0990*/  BSSY.RECONVERGENT B1, `(.L_x_7) ;  /* 0x0000019000017945 */ /* 0x000fe20003800200 */
[----:B------:R-:W-:-:S04]  /*09a0*/  LOP3.LUT R5, R5, 0x3, RZ, 0xc0, !PT ;  /* 0x0000000305057812 */ /* 0x000fc800078ec0ff */
[----:B------:R-:W-:-:S07]  /*09b0*/  ISETP.NE.AND P1, PT, R5, RZ, PT ;  /* 0x000000ff0500720c */ /* 0x000fce0003f25270 */
[----:B------:R-:W-:Y:S06]  /*09c0*/  @!P0 BRA `(.L_x_8) ;  /* 0x0000000000548947 */ /* 0x000fec0003800000 */
[----:B------:R-:W1:Y:S08]  /*09d0*/  LDC.64 R6, c[0x0][0x398] ;  /* 0x0000e600ff067b82 */ /* 0x000e700000000a00 */
[----:B0-----:R-:W0:Y:S01]  /*09e0*/  LDC.64 R8, c[0x0][0x390] ;  /* 0x0000e400ff087b82 */ /* 0x001e220000000a00 */
[----:B-1----:R-:W-:-:S05]  /*09f0*/  IMAD.WIDE.U32 R6, R4, 0x4, R6 ;  /* 0x0000000404067825 */ /* 0x002fca00078e0006 */
[----:B------:R-:W2:Y:S04]  /*0a00*/  LDG.E R10, desc[UR8][R6.64] ;  /* 0x00000008060a7981 */ /* 0x000ea8000c1e1900 */
[----:B------:R-:W3:Y:S01]  /*0a10*/  LDG.E R12, desc[UR8][R6.64+0x1000] ;  /* 0x00100008060c7981 */ /* 0x000ee2000c1e1900 */
[----:B0-----:R-:W-:Y:S01]  /*0a20*/  IMAD.WIDE.U32 R8, R4, 0x4, R8 ;  /* 0x0000000404087825 */ /* 0x001fe200078e0008 */
        /* <DEDUP_REMOVED lines=15> */
.L_x_8:
[----:B------:R-:W-:Y:S05]  /*0b20*/  BSYNC.RECONVERGENT B1 ;  /* 0x0000000000017941 */ /* 0x000fea0003800200 */
.L_x_7:
[----:B------:R-:W-:Y:S05]  /*0b30*/  @!P1 BRA `(.L_x_1) ;  /* 0x0000000000549947 */ /* 0x000fea0003800000 */
[----:B------:R-:W2:Y:S08]  /*0b40*/  LDC.64 R6, c[0x0][0x390] ;  /* 0x0000e400ff067b82 */ /* 0x000eb00000000a00 */
[----:B01----:R-:W0:Y:S01]  /*0b50*/  LDC.64 R8, c[0x0][0x398] ;  /* 0x0000e600ff087b82 */ /* 0x003e220000000a00 */
[----:B--2---:R-:W-:-:S04]  /*0b60*/  IMAD.WIDE.U32 R6, R4, 0x4, R6 ;  /* 0x0000000404067825 */ /* 0x004fc800078e0006 */
[----:B------:R-:W-:Y:S02]  /*0b70*/  IMAD.MOV.U32 R10, RZ, RZ, R6 ;  /* 0x000000ffff0a7224 */ /* 0x000fe400078e0006 */
[----:B------:R-:W-:Y:S02]  /*0b80*/  IMAD.MOV R6, RZ, RZ, -R5 ;  /* 0x000000ffff067224 */ /* 0x000fe400078e0a05 */
[----:B0-----:R-:W-:-:S07]  /*0b90*/  IMAD.WIDE.U32 R8, R4, 0x4, R8 ;  /* 0x0000000404087825 */ /* 0x001fce00078e0008 */
.L_x_9:
[----:B------:R-:W-:Y:S02]  /*0ba0*/  IMAD.MOV.U32 R4, RZ, RZ, R8 ;  /* 0x000000ffff047224 */ /* 0x000fe400078e0008 */
[----:B------:R-:W-:-:S05]  /*0bb0*/  IMAD.MOV.U32 R5, RZ, RZ, R9 ;  /* 0x000000ffff057224 */ /* 0x000fca00078e0009 */
[----:B------:R-:W2:Y:S01]  /*0bc0*/  LDG.E R12, desc[UR8][R4.64] ;  /* 0x00000008040c7981 */ /* 0x000ea2000c1e1900 */
[----:B------:R-:W-:Y:S01]  /*0bd0*/  VIADD R6, R6, 0x1 ;  /* 0x0000000106067836 */ /* 0x000fe20000000000 */
[----:B--2---:R-:W-:-:S13]  /*0be0*/  FSETP.GT.AND P0, PT, R12, R3, PT ;  /* 0x000000030c00720b */ /* 0x004fda0003f04000 */
[----:B------:R-:W-:Y:S02]  /*0bf0*/  @P0 IMAD.MOV.U32 R4, RZ, RZ, R10 ;  /* 0x000000ffff040224 */ /* 0x000fe400078e000a */
[----:B------:R-:W-:-:S05]  /*0c00*/  @P0 IMAD.MOV.U32 R5, RZ, RZ, R7 ;  /* 0x000000ffff050224 */ /* 0x000fca00078e0007 */
[----:B-----5:R2:W5:Y:S01]  /*0c10*/  @P0 LDG.E R2, desc[UR8][R4.64] ;  /* 0x0000000804020981 */ /* 0x020562000c1e1900 */
[----:B------:R-:W-:Y:S01]  /*0c20*/  ISETP.NE.AND P3, PT, R6, RZ, PT ;  /* 0x000000ff0600720c */ /* 0x000fe20003f65270 */
[----:B------:R-:W-:Y:S01]  /*0c30*/  @P0 IMAD.MOV.U32 R3, RZ, RZ, R12 ;  /* 0x000000ffff030224 */ /* 0x000fe200078e000c */
[----:B------:R-:W-:Y:S02]  /*0c40*/  IADD3 R8, P2, PT, R8, 0x1000, RZ ;  /* 0x0000100008087810 */ /* 0x000fe40007f5e0ff */
[----:B------:R-:W-:-:S03]  /*0c50*/  IADD3 R10, P1, PT, R10, 0x1000, RZ ;  /* 0x000010000a0a7810 */ /* 0x000fc60007f3e0ff */
[----:B------:R-:W-:Y:S02]  /*0c60*/  IMAD.X R9, RZ, RZ, R9, P2 ;  /* 0x000000ffff097224 */ /* 0x000fe400010e0609 */
[----:B------:R-:W-:-:S04]  /*0c70*/  IMAD.X R7, RZ, RZ, R7, P1 ;  /* 0x000000ffff077224 */ /* 0x000fc800008e0607 */
[----:B--2---:R-:W-:Y:S05]  /*0c80*/  @P3 BRA `(.L_x_9) ;  /* 0xfffffffc00c43947 */ /* 0x004fea000383ffff */
.L_x_1:
[----:B------:R-:W-:Y:S05]  /*0c90*/  BSYNC.RECONVERGENT B0 ;  /* 0x0000000000007941 */ /* 0x000fea0003800200 */
.L_x_0:
[----:B------:R-:W2:Y:S01]  /*0ca0*/  S2UR UR6, SR_CgaCtaId ;  /* 0x00000000000679c3 */ /* 0x000ea20000008800 */
[----:B------:R-:W-:Y:S01]  /*0cb0*/  UMOV UR4, 0x400 ;  /* 0x0000040000047882 */ /* 0x000fe20000000000 */
[C---:B------:R-:W-:Y:S01]  /*0cc0*/  ISETP.GT.U32.AND P5, PT, R0.reuse, 0x1ff, PT ;  /* 0x000001ff0000780c */ /* 0x040fe20003fa4070 */
[----:B------:R-:W-:Y:S01]  /*0cd0*/  UIADD3 UR5, UPT, UPT, UR4, 0x1000, URZ ;  /* 0x0000100004057890 */ /* 0x000fe2000fffe0ff */
[----:B------:R-:W-:Y:S01]  /*0ce0*/  BSSY.RECONVERGENT B0, `(.L_x_10) ;  /* 0x0000015000007945 */ /* 0x000fe20003800200 */
[C---:B------:R-:W-:Y:S02]  /*0cf0*/  ISETP.GT.U32.AND P6, PT, R0.reuse, 0xff, PT ;  /* 0x000000ff0000780c */ /* 0x040fe40003fc4070 */
[C---:B------:R-:W-:Y:S02]  /*0d00*/  ISETP.GT.U32.AND P0, PT, R0.reuse, 0x7f, PT ;  /* 0x0000007f0000780c */ /* 0x040fe40003f04070 */
[C---:B------:R-:W-:Y:S02]  /*0d10*/  ISETP.GT.U32.AND P1, PT, R0.reuse, 0x3f, PT ;  /* 0x0000003f0000780c */ /* 0x040fe40003f24070 */
[----:B------:R-:W-:-:S02]  /*0d20*/  ISETP.GT.U32.AND P2, PT, R0, 0x1f, PT ;  /* 0x0000001f0000780c */ /* 0x000fc40003f44070 */
[C---:B------:R-:W-:Y:S02]  /*0d30*/  ISETP.GT.U32.AND P3, PT, R0.reuse, 0xf, PT ;  /* 0x0000000f0000780c */ /* 0x040fe40003f64070 */
[----:B------:R-:W-:Y:S01]  /*0d40*/  ISETP.GT.U32.AND P4, PT, R0, 0x7, PT ;  /* 0x000000070000780c */ /* 0x000fe20003f84070 */
[----:B--2---:R-:W-:Y:S02]  /*0d50*/  ULEA UR4, UR6, UR4, 0x18 ;  /* 0x0000000406047291 */ /* 0x004fe4000f8ec0ff */
[----:B------:R-:W-:-:S04]  /*0d60*/  ULEA UR5, UR6, UR5, 0x18 ;  /* 0x0000000506057291 */ /* 0x000fc8000f8ec0ff */
[C---:B------:R-:W-:Y:S02]  /*0d70*/  LEA R4, R0.reuse, UR4, 0x2 ;  /* 0x0000000400047c11 */ /* 0x040fe4000f8e10ff */
[----:B------:R-:W-:-:S03]  /*0d80*/  LEA R5, R0, UR5, 0x2 ;  /* 0x0000000500057c11 */ /* 0x000fc6000f8e10ff */
[----:B------:R2:W-:Y:S04]  /*0d90*/  STS [R4], R3 ;  /* 0x0000000304007388 */ /* 0x0005e80000000800 */
[----:B-----5:R2:W-:Y:S01]  /*0da0*/  STS [R5], R2 ;  /* 0x0000000205007388 */ /* 0x0205e20000000800 */
[----:B------:R-:W-:Y:S06]  /*0db0*/  BAR.SYNC.DEFER_BLOCKING 0x0 ;  /* 0x0000000000007b1d */ /* 0x000fec0000010000 */
[----:B------:R-:W-:Y:S05]  /*0dc0*/  @P5 BRA `(.L_x_11) ;  /* 0x0000000000185947 */ /* 0x000fea0003800000 */
[----:B--2---:R-:W-:Y:S04]  /*0dd0*/  LDS R2, [R4] ;  /* 0x0000000004027984 */ /* 0x004fe80000000800 */
[----:B------:R-:W2:Y:S02]  /*0de0*/  LDS R3, [R4+0x800] ;  /* 0x0008000004037984 */ /* 0x000ea40000000800 */
[----:B--2---:R-:W-:-:S13]  /*0df0*/  FSETP.GEU.AND P5, PT, R2, R3, PT ;  /* 0x000000030200720b */ /* 0x004fda0003fae000 */
[----:B------:R-:W-:Y:S04]  /*0e00*/  @!P5 STS [R4], R3 ;  /* 0x000000030400d388 */ /* 0x000fe80000000800 */
[----:B------:R-:W2:Y:S04]  /*0e10*/  @!P5 LDS R2, [R5+0x800] ;  /* 0x000800000502d984 */ /* 0x000ea80000000800 */
[----:B--2---:R3:W-:Y:S02]  /*0e20*/  @!P5 STS [R5], R2 ;  /* 0x000000020500d388 */ /* 0x0047e40000000800 */
.L_x_11:
[----:B------:R-:W-:Y:S05]  /*0e30*/  BSYNC.RECONVERGENT B0 ;  /* 0x0000000000007941 */ /* 0x000fea0003800200 */
.L_x_10:
[----:B------:R-:W-:Y:S01]  /*0e40*/  BAR.SYNC.DEFER_BLOCKING 0x0 ;  /* 0x0000000000007b1d */ /* 0x000fe20000010000 */
[----:B------:R-:W-:-:S05]  /*0e50*/  ISETP.GT.U32.AND P5, PT, R0, 0x3, PT ;  /* 0x000000030000780c */ /* 0x000fca0003fa4070 */
[----:B------:R-:W-:Y:S04]  /*0e60*/  BSSY.RECONVERGENT B0, `(.L_x_12) ;  /* 0x0000008000007945 */ /* 0x000fe80003800200 */
[----:B------:R-:W-:Y:S05]  /*0e70*/  @P6 BRA `(.L_x_13) ;  /* 0x0000000000186947 */ /* 0x000fea0003800000 */
[----:B--23--:R-:W-:Y:S04]  /*0e80*/  LDS R2, [R4] ;  /* 0x0000000004027984 */ /* 0x00cfe80000000800 */
[----:B------:R-:W2:Y:S02]  /*0e90*/  LDS R3, [R4+0x400] ;  /* 0x0004000004037984 */ /* 0x000ea40000000800 */
[----:B--2---:R-:W-:-:S13]  /*0ea0*/  FSETP.GEU.AND P6, PT, R2, R3, PT ;  /* 0x000000030200720b */ /* 0x004fda0003fce000 */
[----:B------:R-:W-:Y:S04]  /*0eb0*/  @!P6 STS [R4], R3 ;  /* 0x000000030400e388 */ /* 0x000fe80000000800 */
[----:B------:R-:W2:Y:S04]  /*0ec0*/  @!P6 LDS R2, [R5+0x400] ;  /* 0x000400000502e984 */ /* 0x000ea80000000800 */
[----:B--2---:R4:W-:Y:S02]  /*0ed0*/  @!P6 STS [R5], R2 ;  /* 0x000000020500e388 */ /* 0x0049e40000000800 */
.L_x_13:
[----:B------:R-:W-:Y:S05]  /*0ee0*/  BSYNC.RECONVERGENT B0 ;  /* 0x0000000000007941 */ /* 0x000fea0003800200 */
.L_x_12:
[----:B------:R-:W-:Y:S01]  /*0ef0*/  BAR.SYNC.DEFER_BLOCKING 0x0 ;  /* 0x0000000000007b1d */ /* 0x000fe20000010000 */
[----:B------:R-:W-:-:S05]  /*0f00*/  ISETP.GT.U32.AND P6, PT, R0, 0x1, PT ;  /* 0x000000010000780c */ /* 0x000fca0003fc4070 */
[----:B------:R-:W-:Y:S04]  /*0f10*/  BSSY.RECONVERGENT B0, `(.L_x_14) ;  /* 0x0000008000007945 */ /* 0x000fe80003800200 */
[----:B------:R-:W-:Y:S05]  /*0f20*/  @P0 BRA `(.L_x_15) ;  /* 0x0000000000180947 */ /* 0x000fea0003800000 */
[----:B--234-:R-:W-:Y:S04]  /*0f30*/  LDS R2, [R4] ;  /* 0x0000000004027984 */ /* 0x01cfe80000000800 */
[----:B------:R-:W2:Y:S02]  /*0f40*/  LDS R3, [R4+0x200] ;  /* 0x0002000004037984 */ /* 0x000ea40000000800 */
[----:B--2---:R-:W-:-:S13]  /*0f50*/  FSETP.GEU.AND P0, PT, R2, R3, PT ;  /* 0x000000030200720b */ /* 0x004fda0003f0e000 */
[----:B------:R-:W-:Y:S04]  /*0f60*/  @!P0 STS [R4], R3 ;  /* 0x0000000304008388 */ /* 0x000fe80000000800 */
[----:B------:R-:W2:Y:S04]  /*0f70*/  @!P0 LDS R2, [R5+0x200] ;  /* 0x0002000005028984 */ /* 0x000ea80000000800 */
[----:B--2---:R2:W-:Y:S02]  /*0f80*/  @!P0 STS [R5], R2 ;  /* 0x0000000205008388 */ /* 0x0045e40000000800 */
.L_x_15:
[----:B------:R-:W-:Y:S05]  /*0f90*/  BSYNC.RECONVERGENT B0 ;  /* 0x0000000000007941 */ /* 0x000fea0003800200 */
.L_x_14:
[----:B------:R-:W-:Y:S01]  /*0fa0*/  BAR.SYNC.DEFER_BLOCKING 0x0 ;  /* 0x0000000000007b1d */ /* 0x000fe20000010000 */
[----:B------:R-:W-:-:S05]  /*0fb0*/  ISETP.NE.AND P0, PT, R0, RZ, PT ;  /* 0x000000ff0000720c */ /* 0x000fca0003f05270 */
[----:B------:R-:W-:Y:S04]  /*0fc0*/  BSSY.RECONVERGENT B0, `(.L_x_16) ;  /* 0x0000008000007945 */ /* 0x000fe80003800200 */
[----:B------:R-:W-:Y:S05]  /*0fd0*/  @P1 BRA `(.L_x_17) ;  /* 0x0000000000181947 */ /* 0x000fea0003800000 */
[----:B------:R-:W-:Y:S04]  /*0fe0*/  LDS R0, [R4] ;  /* 0x0000000004007984 */ /* 0x000fe80000000800 */
[----:B--2---:R-:W2:Y:S02]  /*0ff0*/  LDS R3, [R4+0x100] ;  /* 0x0001000004037984 */ /* 0x004ea40000000800 */
[----:B--2---:R-:W-:-:S13]  /*1000*/  FSETP.GEU.AND P1, PT, R0, R3, PT ;  /* 0x000000030000720b */ /* 0x004fda0003f2e000 */
[----:B------:R-:W-:Y:S04]  /*1010*/  @!P1 STS [R4], R3 ;  /* 0x0000000304009388 */ /* 0x000fe80000000800 */
[----:B------:R-:W2:Y:S04]  /*1020*/  @!P1 LDS R0, [R5+0x100] ;  /* 0x0001000005009984 */ /* 0x000ea80000000800 */
[----:B--2---:R2:W-:Y:S02]  /*1030*/  @!P1 STS [R5], R0 ;  /* 0x0000000005009388 */ /* 0x0045e40000000800 */
.L_x_17:
[----:B------:R-:W-:Y:S05]  /*1040*/  BSYNC.RECONVERGENT B0 ;  /* 0x0000000000007941 */ /* 0x000fea0003800200 */
.L_x_16:
[----:B------:R-:W-:Y:S06]  /*1050*/  BAR.SYNC.DEFER_BLOCKING 0x0 ;  /* 0x0000000000007b1d */ /* 0x000fec0000010000 */
[----:B------:R-:W-:Y:S04]  /*1060*/  BSSY.RECONVERGENT B0, `(.L_x_18) ;  /* 0x0000008000007945 */ /* 0x000fe80003800200 */
[----:B------:R-:W-:Y:S05]  /*1070*/  @P2 BRA `(.L_x_19) ;  /* 0x0000000000182947 */ /* 0x000fea0003800000 */
[----:B--2---:R-:W-:Y:S04]  /*1080*/  LDS R0, [R4] ;  /* 0x0000000004007984 */ /* 0x004fe80000000800 */
[----:B------:R-:W2:Y:S02]  /*1090*/  LDS R3, [R4+0x80] ;  /* 0x0000800004037984 */ /* 0x000ea40000000800 */
[----:B--2---:R-:W-:-:S13]  /*10a0*/  FSETP.GEU.AND P1, PT, R0, R3, PT ;  /* 0x000000030000720b */ /* 0x004fda0003f2e000 */
[----:B------:R-:W-:Y:S04]  /*10b0*/  @!P1 STS [R4], R3 ;  /* 0x0000000304009388 */ /* 0x000fe80000000800 */
[----:B------:R-:W2:Y:S04]  /*10c0*/  @!P1 LDS R0, [R5+0x80] ;  /* 0x0000800005009984 */ /* 0x000ea80000000800 */
[----:B--2---:R2:W-:Y:S02]  /*10d0*/  @!P1 STS [R5], R0 ;  /* 0x0000000005009388 */ /* 0x0045e40000000800 */
.L_x_19:
[----:B------:R-:W-:Y:S05]  /*10e0*/  BSYNC.RECONVERGENT B0 ;  /* 0x0000000000007941 */ /* 0x000fea0003800200 */
.L_x_18:
        /* <DEDUP_REMOVED lines=9> */
.L_x_21:
[----:B------:R-:W-:Y:S05]  /*1180*/  BSYNC.RECONVERGENT B0 ;  /* 0x0000000000007941 */ /* 0x000fea0003800200 */
.L_x_20:
        /* <DEDUP_REMOVED lines=9> */
.L_x_23:
[----:B------:R-:W-:Y:S05]  /*1220*/  BSYNC.RECONVERGENT B0 ;  /* 0x0000000000007941 */ /* 0x000fea0003800200 */
.L_x_22:
        /* <DEDUP_REMOVED lines=9> */
.L_x_25:
[----:B------:R-:W-:Y:S05]  /*12c0*/  BSYNC.RECONVERGENT B0 ;  /* 0x0000000000007941 */ /* 0x000fea0003800200 */
.L_x_24:
        /* <DEDUP_REMOVED lines=9> */
.L_x_27:
[----:B------:R-:W-:Y:S05]  /*1360*/  BSYNC.RECONVERGENT B0 ;  /* 0x0000000000007941 */ /* 0x000fea0003800200 */
.L_x_26:
[----:B------:R-:W-:Y:S06]  /*1370*/  BAR.SYNC.DEFER_BLOCKING 0x0 ;  /* 0x0000000000007b1d */ /* 0x000fec0000010000 */
[----:B------:R-:W-:Y:S04]  /*1380*/  BSSY.RECONVERGENT B0, `(.L_x_28) ;  /* 0x0000008000007945 */ /* 0x000fe80003800200 */
[----:B------:R-:W-:Y:S05]  /*1390*/  @P0 BRA `(.L_x_29) ;  /* 0x0000000000180947 */ /* 0x000fea0003800000 */
[----:B--2---:R-:W-:Y:S04]  /*13a0*/  LDS R0, [R4] ;  /* 0x0000000004007984 */ /* 0x004fe80000000800 */
[----:B------:R-:W2:Y:S02]  /*13b0*/  LDS R3, [UR4+0x4] ;  /* 0x00000404ff037984 */ /* 0x000ea40008000800 */
[----:B--2---:R-:W-:-:S13]  /*13c0*/  FSETP.GEU.AND P1, PT, R0, R3, PT ;  /* 0x000000030000720b */ /* 0x004fda0003f2e000 */
[----:B------:R-:W-:Y:S04]  /*13d0*/  @!P1 STS [R4], R3 ;  /* 0x0000000304009388 */ /* 0x000fe80000000800 */
[----:B------:R-:W2:Y:S04]  /*13e0*/  @!P1 LDS R0, [UR4+0x1004] ;  /* 0x00100404ff009984 */ /* 0x000ea80008000800 */
[----:B--2---:R2:W-:Y:S02]  /*13f0*/  @!P1 STS [R5], R0 ;  /* 0x0000000005009388 */ /* 0x0045e40000000800 */
.L_x_29:
[----:B------:R-:W-:Y:S05]  /*1400*/  BSYNC.RECONVERGENT B0 ;  /* 0x0000000000007941 */ /* 0x000fea0003800200 */
.L_x_28:
[----:B------:R-:W-:Y:S06]  /*1410*/  BAR.SYNC.DEFER_BLOCKING 0x0 ;  /* 0x0000000000007b1d */ /* 0x000fec0000010000 */
[----:B------:R-:W-:Y:S05]  /*1420*/  @P0 EXIT ;  /* 0x000000000000094d */ /* 0x000fea0003800000 */
[----:B------:R-:W5:Y:S01]  /*1430*/  LDS R7, [UR4] ;  /* 0x00000004ff077984 */ /* 0x000f620008000800 */
[----:B--234-:R-:W5:Y:S03]  /*1440*/  LDC.64 R2, c[0x0][0x388] ;  /* 0x0000e200ff027b82 */ /* 0x01cf660000000a00 */
[----:B01----:R-:W0:Y:S05]  /*1450*/  LDS R9, [UR4+0x1000] ;  /* 0x00100004ff097984 */ /* 0x003e2a0008000800 */
[----:B------:R-:W0:Y:S01]  /*1460*/  LDC.64 R4, c[0x0][0x380] ;  /* 0x0000e000ff047b82 */ /* 0x000e220000000a00 */
[----:B-----5:R-:W-:Y:S04]  /*1470*/  STG.E desc[UR8][R2.64], R7 ;  /* 0x0000000702007986 */ /* 0x020fe8000c101908 */
[----:B0-----:R-:W-:Y:S01]  /*1480*/  STG.E desc[UR8][R4.64], R9 ;  /* 0x0000000904007986 */ /* 0x001fe2000c101908 */
[----:B------:R-:W-:Y:S05]  /*1490*/  EXIT ;  /* 0x000000000000794d */ /* 0x000fea0003800000 */
.L_x_30:
[----:B------:R-:W-:-:S00]  /*14a0*/  BRA `(.L_x_30) ;  /* 0xfffffffc00fc7947 */ /* 0x000fc0000383ffff */
[----:B------:R-:W-:-:S00]  /*14b0*/  NOP ;  /* 0x0000000000007918 */ /* 0x000fc00000000000 */
        /* <DEDUP_REMOVED lines=12> */
.L_x_64:


//--------------------- .text.computeNCC          --------------------------
	.section	.text.computeNCC,"ax",@progbits
	.align	128
        .global         computeNCC
        .type           computeNCC,@function
        .size           computeNCC,(.L_x_63 - computeNCC)
        .other          computeNCC,@"STO_CUDA_ENTRY STV_DEFAULT"
computeNCC:
.text.computeNCC:
[----:B------:R-:W-:Y:S01]  /*0000*/  LDC R1, c[0x0][0x37c] ;  /* 0x0000df00ff017b82 */ /* 0x000fe20000000800 */
[----:B------:R-:W0:Y:S01]  /*0010*/  S2R R0, SR_TID.X ;  /* 0x0000000000007919 */ /* 0x000e220000002100 */
[----:B------:R-:W0:Y:S01]  /*0020*/  LDCU UR8, c[0x0][0x3a8] ;  /* 0x00007500ff0877ac */ /* 0x000e220008000800 */
[----:B------:R-:W-:Y:S01]  /*0030*/  BSSY.RECONVERGENT B0, `(.L_x_31) ;  /* 0x00000da000007945 */ /* 0x000fe20003800200 */
[----:B------:R-:W-:Y:S01]  /*0040*/  CS2R R6, SRZ ;  /* 0x0000000000067805 */ /* 0x000fe2000001ff00 */
[----:B------:R-:W1:Y:S01]  /*0050*/  LDCU.64 UR6, c[0x0][0x358] ;  /* 0x00006b00ff0677ac */ /* 0x000e620008000a00 */
[----:B0-----:R-:W-:-:S13]  /*0060*/  ISETP.GE.AND P0, PT, R0, UR8, PT ;  /* 0x0000000800007c0c */ /* 0x001fda000bf06270 */
[----:B-1----:R-:W-:Y:S05]  /*0070*/  @P0 BRA `(.L_x_32) ;  /* 0x0000000c00540947 */ /* 0x002fea0003800000 */
[----:B------:R-:W-:Y:S01]  /*0080*/  LOP3.LUT R2, RZ, R0, RZ, 0x33, !PT ;  /* 0x00000000ff027212 */ /* 0x000fe200078e33ff */
[----:B------:R-:W-:Y:S01]  /*0090*/  BSSY.RECONVERGENT B1, `(.L_x_33) ;  /* 0x000006d000017945 */ /* 0x000fe20003800200 */
[----:B------:R-:W-:-:S03]  /*00a0*/  CS2R R6, SRZ ;  /* 0x0000000000067805 */ /* 0x000fc6000001ff00 */
[----:B------:R-:W-:-:S05]  /*00b0*/  VIADD R4, R2, UR8 ;  /* 0x0000000802047c36 */ /* 0x000fca0008000000 */
[C---:B------:R-:W-:Y:S02]  /*00c0*/  ISETP.GE.U32.AND P1, PT, R4.reuse, 0x3c00, PT ;  /* 0x00003c000400780c */ /* 0x040fe40003f26070 */
[----:B------:R-:W-:Y:S01]  /*00d0*/  LEA.HI R2, R4, 0x1, RZ, 0x16 ;  /* 0x0000000104027811 */ /* 0x000fe200078fb0ff */
[----:B------:R-:W-:-:S03]  /*00e0*/  IMAD.MOV.U32 R4, RZ, RZ, R0 ;  /* 0x000000ffff047224 */ /* 0x000fc600078e0000 */
[----:B------:R-:W-:-:S04]  /*00f0*/  LOP3.LUT R3, R2, 0xf, RZ, 0xc0, !PT ;  /* 0x0000000f02037812 */ /* 0x000fc800078ec0ff */
[----:B------:R-:W-:-:S03]  /*0100*/  ISETP.NE.AND P0, PT, R3, RZ, PT ;  /* 0x000000ff0300720c */ /* 0x000fc60003f05270 */
[----:B------:R-:W-:Y:S10]  /*0110*/  @!P1 BRA `(.L_x_34) ;  /* 0x0000000400909947 */ /* 0x000ff40003800000 */
[----:B------:R-:W0:Y:S01]  /*0120*/  LDCU.64 UR4, c[0x0][0x388] ;  /* 0x00007100ff0477ac */ /* 0x000e220008000a00 */
[----:B------:R-:W-:Y:S01]  /*0130*/  IMAD.WIDE.U32 R4, R0, 0x4, RZ ;  /* 0x0000000400047825 */ /* 0x000fe200078e00ff */
[----:B------:R-:W-:Y:S02]  /*0140*/  LOP3.LUT R8, R2, 0x7ffff0, RZ, 0xc0, !PT ;  /* 0x007ffff002087812 */ /* 0x000fe400078ec0ff */
[----:B------:R-:W-:Y:S01]  /*0150*/  CS2R R6, SRZ ;  /* 0x0000000000067805 */ /* 0x000fe2000001ff00 */
[----:B------:R-:W1:Y:S01]  /*0160*/  LDCU.64 UR10, c[0x0][0x398] ;  /* 0x00007300ff0a77ac */ /* 0x000e620008000a00 */
[----:B------:R-:W-:Y:S01]  /*0170*/  LOP3.LUT R12, R4, 0x8000, RZ, 0xfc, !PT ;  /* 0x00008000040c7812 */ /* 0x000fe200078efcff */
[----:B------:R-:W-:-:S03]  /*0180*/  IMAD.MOV.U32 R4, RZ, RZ, R0 ;  /* 0x000000ffff047224 */ /* 0x000fc600078e0000 */
[C---:B0-----:R-:W-:Y:S02]  /*0190*/  IADD3 R10, P1, PT, R12.reuse, UR4, RZ ;  /* 0x000000040c0a7c10 */ /* 0x041fe4000ff3e0ff */
[----:B-1----:R-:W-:Y:S02]  /*01a0*/  IADD3 R12, P2, PT, R12, UR10, RZ ;  /* 0x0000000a0c0c7c10 */ /* 0x002fe4000ff5e0ff */
[C---:B------:R-:W-:Y:S02]  /*01b0*/  IADD3.X R11, PT, PT, R5.reuse, UR5, RZ, P1, !PT ;  /* 0x00000005050b7c10 */ /* 0x040fe40008ffe4ff */
[----:B------:R-:W-:Y:S01]  /*01c0*/  IADD3.X R13, PT, PT, R5, UR11, RZ, P2, !PT ;  /* 0x0000000b050d7c10 */ /* 0x000fe200097fe4ff */
[----:B------:R-:W-:-:S08]  /*01d0*/  IMAD.MOV R5, RZ, RZ, -R8 ;  /* 0x000000ffff057224 */ /* 0x000fd000078e0a08 */
.L_x_35:
[----:B------:R-:W2:Y:S04]  /*01e0*/  LDG.E R24, desc[UR6][R10.64+-0x7000] ;  /* 0xff9000060a187981 */ /* 0x000ea8000c1e1900 */
[----:B------:R-:W2:Y:S04]  /*01f0*/  LDG.E R25, desc[UR6][R12.64+-0x7000] ;  /* 0xff9000060c197981 */ /* 0x000ea8000c1e1900 */
[----:B------:R-:W3:Y:S04]  /*0200*/  LDG.E R8, desc[UR6][R10.64+-0x8000] ;  /* 0xff8000060a087981 */ /* 0x000ee8000c1e1900 */
[----:B------:R-:W3:Y:S04]  /*0210*/  LDG.E R9, desc[UR6][R12.64+-0x8000] ;  /* 0xff8000060c097981 */ /* 0x000ee8000c1e1900 */
[----:B------:R-:W4:Y:S04]  /*0220*/  LDG.E R26, desc[UR6][R10.64+-0x6000] ;  /* 0xffa000060a1a7981 */ /* 0x000f28000c1e1900 */
[----:B------:R-:W4:Y:S04]  /*0230*/  LDG.E R27, desc[UR6][R12.64+-0x6000] ;  /* 0xffa000060c1b7981 */ /* 0x000f28000c1e1900 */
[----:B------:R-:W5:Y:S04]  /*0240*/  LDG.E R14, desc[UR6][R10.64+-0x5000] ;  /* 0xffb000060a0e7981 */ /* 0x000f68000c1e1900 */
        /* <DEDUP_REMOVED lines=8> */
[----:B------:R-:W5:Y:S01]  /*02d0*/  LDG.E R17, desc[UR6][R12.64+-0x1000] ;  /* 0xfff000060c117981 */ /* 0x000f62000c1e1900 */
[----:B--2---:R-:W-:-:S03]  /*02e0*/  FMUL R29, R24, R25 ;  /* 0x00000019181d7220 */ /* 0x004fc60000400000 */
[----:B------:R-:W2:Y:S04]  /*02f0*/  LDG.E R25, desc[UR6][R10.64] ;  /* 0x000000060a197981 */ /* 0x000ea8000c1e1900 */
[----:B------:R-:W2:Y:S01]  /*0300*/  LDG.E R24, desc[UR6][R12.64] ;  /* 0x000000060c187981 */ /* 0x000ea2000c1e1900 */
[----:B---3--:R-:W-:-:S04]  /*0310*/  FMUL R28, R8, R9 ;  /* 0x00000009081c7220 */ /* 0x008fc80000400000 */
[----:B------:R-:W0:Y:S01]  /*0320*/  F2F.F64.F32 R8, R28 ;  /* 0x0000001c00087310 */ /* 0x000e220000201800 */
[----:B----4-:R-:W-:Y:S02]  /*0330*/  FMUL R27, R26, R27 ;  /* 0x0000001b1a1b7220 */ /* 0x010fe40000400000 */
[----:B------:R-:W3:Y:S01]  /*0340*/  LDG.E R26, desc[UR6][R10.64+0x2000] ;  /* 0x002000060a1a7981 */ /* 0x000ee2000c1e1900 */
[----:B0-----:R-:W-:-:S04]  /*0350*/  DADD R8, R8, R6 ;  /* 0x0000000008087229 */ /* 0x001fc80000000006 */
[----:B------:R-:W0:Y:S01]  /*0360*/  F2F.F64.F32 R6, R29 ;  /* 0x0000001d00067310 */ /* 0x000e220000201800 */
[----:B-----5:R-:W-:-:S07]  /*0370*/  FMUL R28, R14, R15 ;  /* 0x0000000f0e1c7220 */ /* 0x020fce0000400000 */
[----:B------:R1:W4:Y:S01]  /*0380*/  F2F.F64.F32 R14, R27 ;  /* 0x0000001b000e7310 */ /* 0x0003220000201800 */
[----:B0-----:R-:W-:Y:S01]  /*0390*/  DADD R6, R8, R6 ;  /* 0x0000000008067229 */ /* 0x001fe20000000006 */
[----:B------:R-:W-:-:S06]  /*03a0*/  FMUL R29, R22, R23 ;  /* 0x00000017161d7220 */ /* 0x000fcc0000400000 */
[----:B------:R-:W0:Y:S01]  /*03b0*/  F2F.F64.F32 R8, R28 ;  /* 0x0000001c00087310 */ /* 0x000e220000201800 */
[----:B-1----:R-:W3:Y:S01]  /*03c0*/  LDG.E R27, desc[UR6][R12.64+0x2000] ;  /* 0x002000060c1b7981 */ /* 0x002ee2000c1e1900 */
[----:B----4-:R-:W-:Y:S01]  /*03d0*/  DADD R14, R6, R14 ;  /* 0x00000000060e7229 */ /* 0x010fe2000000000e */
[----:B------:R-:W-:Y:S02]  /*03e0*/  FMUL R6, R19, R18 ;  /* 0x0000001213067220 */ /* 0x000fe40000400000 */
[----:B------:R-:W4:Y:S04]  /*03f0*/  LDG.E R18, desc[UR6][R10.64+0x1000] ;  /* 0x001000060a127981 */ /* 0x000f28000c1e1900 */
[----:B------:R-:W4:Y:S01]  /*0400*/  LDG.E R19, desc[UR6][R12.64+0x1000] ;  /* 0x001000060c137981 */ /* 0x000f22000c1e1900 */
[----:B------:R-:W1:Y:S01]  /*0410*/  F2F.F64.F32 R6, R6 ;  /* 0x0000000600067310 */ /* 0x000e620000201800 */
[----:B0-----:R-:W-:-:S07]  /*0420*/  DADD R8, R14, R8 ;  /* 0x000000000e087229 */ /* 0x001fce0000000008 */
[----:B------:R-:W0:Y:S01]  /*0430*/  F2F.F64.F32 R22, R29 ;  /* 0x0000001d00167310 */ /* 0x000e220000201800 */
[----:B------:R-:W-:Y:S02]  /*0440*/  FMUL R28, R20, R21 ;  /* 0x00000015141c7220 */ /* 0x000fe40000400000 */
[----:B------:R-:W5:Y:S01]  /*0450*/  LDG.E R21, desc[UR6][R10.64+0x3000] ;  /* 0x003000060a157981 */ /* 0x000f62000c1e1900 */
[----:B-1----:R-:W-:-:S03]  /*0460*/  DADD R6, R8, R6 ;  /* 0x0000000008067229 */ /* 0x002fc60000000006 */
[----:B------:R-:W5:Y:S04]  /*0470*/  LDG.E R20, desc[UR6][R10.64+0x4000] ;  /* 0x004000060a147981 */ /* 0x000f68000c1e1900 */
[----:B------:R-:W5:Y:S01]  /*0480*/  LDG.E R8, desc[UR6][R12.64+0x3000] ;  /* 0x003000060c087981 */ /* 0x000f62000c1e1900 */
[----:B------:R-:W1:Y:S01]  /*0490*/  F2F.F64.F32 R14, R28 ;  /* 0x0000001c000e7310 */ /* 0x000e620000201800 */
[----:B0-----:R-:W-:Y:S02]  /*04a0*/  DADD R22, R6, R22 ;  /* 0x0000000006167229 */ /* 0x001fe40000000016 */
[----:B------:R-:W5:Y:S04]  /*04b0*/  LDG.E R9, desc[UR6][R10.64+0x5000] ;  /* 0x005000060a097981 */ /* 0x000f68000c1e1900 */
[----:B------:R-:W5:Y:S04]  /*04c0*/  LDG.E R7, desc[UR6][R12.64+0x4000] ;  /* 0x004000060c077981 */ /* 0x000f68000c1e1900 */
[----:B------:R-:W5:Y:S01]  /*04d0*/  LDG.E R6, desc[UR6][R12.64+0x5000] ;  /* 0x005000060c067981 */ /* 0x000f62000c1e1900 */
[----:B-1----:R-:W-:-:S03]  /*04e0*/  DADD R14, R22, R14 ;  /* 0x00000000160e7229 */ /* 0x002fc6000000000e */
[----:B------:R-:W5:Y:S04]  /*04f0*/  LDG.E R22, desc[UR6][R10.64+0x6000] ;  /* 0x006000060a167981 */ /* 0x000f68000c1e1900 */
[----:B------:R-:W5:Y:S01]  /*0500*/  LDG.E R23, desc[UR6][R12.64+0x6000] ;  /* 0x006000060c177981 */ /* 0x000f62000c1e1900 */
[----:B--2---:R-:W-:-:S03]  /*0510*/  FMUL R28, R25, R24 ;  /* 0x00000018191c7220 */ /* 0x004fc60000400000 */
[----:B------:R0:W2:Y:S04]  /*0520*/  LDG.E R24, desc[UR6][R10.64+0x7000] ;  /* 0x007000060a187981 */ /* 0x0000a8000c1e1900 */
[----:B------:R1:W2:Y:S01]  /*0530*/  LDG.E R25, desc[UR6][R12.64+0x7000] ;  /* 0x007000060c197981 */ /* 0x0002a2000c1e1900 */
[----:B------:R-:W-:-:S06]  /*0540*/  FMUL R16, R16, R17 ;  /* 0x0000001110107220 */ /* 0x000fcc0000400000 */
[----:B------:R-:W0:Y:S02]  /*0550*/  F2F.F64.F32 R16, R16 ;  /* 0x0000001000107310 */ /* 0x000e240000201800 */
[----:B0-----:R-:W-:Y:S01]  /*0560*/  DADD R16, R14, R16 ;  /* 0x000000000e107229 */ /* 0x001fe20000000010 */
[----:B----4-:R-:W-:-:S05]  /*0570*/  FMUL R29, R18, R19 ;  /* 0x00000013121d7220 */ /* 0x010fca0000400000 */
[----:B------:R-:W0:Y:S01]  /*0580*/  F2F.F64.F32 R18, R28 ;  /* 0x0000001c00127310 */ /* 0x000e220000201800 */
[----:B---3--:R-:W-:-:S07]  /*0590*/  FMUL R26, R26, R27 ;  /* 0x0000001b1a1a7220 */ /* 0x008fce0000400000 */
[----:B------:R-:W3:Y:S01]  /*05a0*/  F2F.F64.F32 R14, R29 ;  /* 0x0000001d000e7310 */ /* 0x000ee20000201800 */
[----:B0-----:R-:W-:-:S07]  /*05b0*/  DADD R16, R16, R18 ;  /* 0x0000000010107229 */ /* 0x001fce0000000012 */
[----:B------:R-:W0:Y:S01]  /*05c0*/  F2F.F64.F32 R18, R26 ;  /* 0x0000001a00127310 */ /* 0x000e220000201800 */
[----:B-----5:R-:W-:Y:S01]  /*05d0*/  FMUL R21, R21, R8 ;  /* 0x0000000815157220 */ /* 0x020fe20000400000 */
[----:B---3--:R-:W-:-:S06]  /*05e0*/  DADD R16, R16, R14 ;  /* 0x0000000010107229 */ /* 0x008fcc000000000e */
[----:B------:R-:W3:Y:S01]  /*05f0*/  F2F.F64.F32 R14, R21 ;  /* 0x00000015000e7310 */ /* 0x000ee20000201800 */
[----:B------:R-:W-:Y:S01]  /*0600*/  FMUL R20, R20, R7 ;  /* 0x0000000714147220 */ /* 0x000fe20000400000 */
[----:B0-----:R-:W-:-:S06]  /*0610*/  DADD R18, R16, R18 ;  /* 0x0000000010127229 */ /* 0x001fcc0000000012 */
[----:B------:R-:W0:Y:S01]  /*0620*/  F2F.F64.F32 R16, R20 ;  /* 0x0000001400107310 */ /* 0x000e220000201800 */
[----:B------:R-:W-:Y:S01]  /*0630*/  FMUL R27, R9, R6 ;  /* 0x00000006091b7220 */ /* 0x000fe20000400000 */
[----:B---3--:R-:W-:-:S06]  /*0640*/  DADD R14, R18, R14 ;  /* 0x00000000120e7229 */ /* 0x008fcc000000000e */
[----:B------:R-:W3:Y:S01]  /*0650*/  F2F.F64.F32 R6, R27 ;  /* 0x0000001b00067310 */ /* 0x000ee20000201800 */
[----:B------:R-:W-:Y:S01]  /*0660*/  FMUL R8, R22, R23 ;  /* 0x0000001716087220 */ /* 0x000fe20000400000 */
[----:B0-----:R-:W-:-:S06]  /*0670*/  DADD R14, R14, R16 ;  /* 0x000000000e0e7229 */ /* 0x001fcc0000000010 */
[----:B------:R-:W0:Y:S01]  /*0680*/  F2F.F64.F32 R8, R8 ;  /* 0x0000000800087310 */ /* 0x000e220000201800 */
[----:B------:R-:W-:Y:S01]  /*0690*/  VIADD R5, R5, 0x10 ;  /* 0x0000001005057836 */ /* 0x000fe20000000000 */
[----:B---3--:R-:W-:-:S04]  /*06a0*/  DADD R6, R14, R6 ;  /* 0x000000000e067229 */ /* 0x008fc80000000006 */
[----:B------:R-:W-:Y:S02]  /*06b0*/  ISETP.NE.AND P1, PT, R5, RZ, PT ;  /* 0x000000ff0500720c */ /* 0x000fe40003f25270 */
[----:B------:R-:W-:Y:S02]  /*06c0*/  IADD3 R10, P2, PT, R10, 0x10000, RZ ;  /* 0x000100000a0a7810 */ /* 0x000fe40007f5e0ff */
[----:B0-----:R-:W-:Y:S01]  /*06d0*/  DADD R6, R6, R8 ;  /* 0x0000000006067229 */ /* 0x001fe20000000008 */
[----:B-1----:R-:W-:Y:S02]  /*06e0*/  IADD3 R12, P3, PT, R12, 0x10000, RZ ;  /* 0x000100000c0c7810 */ /* 0x002fe40007f7e0ff */
[----:B------:R-:W-:Y:S01]  /*06f0*/  IMAD.X R11, RZ, RZ, R11, P2 ;  /* 0x000000ffff0b7224 */ /* 0x000fe200010e060b */
[----:B------:R-:W-:Y:S02]  /*0700*/  IADD3 R4, PT, PT, R4, 0x4000, RZ ;  /* 0x0000400004047810 */ /* 0x000fe40007ffe0ff */
[----:B------:R-:W-:-:S02]  /*0710*/  IMAD.X R13, RZ, RZ, R13, P3 ;  /* 0x000000ffff0d7224 */ /* 0x000fc400018e060d */
[----:B--2---:R-:W-:-:S04]  /*0720*/  FMUL R24, R24, R25 ;  /* 0x0000001918187220 */ /* 0x004fc80000400000 */
[----:B------:R-:W0:Y:S02]  /*0730*/  F2F.F64.F32 R14, R24 ;  /* 0x00000018000e7310 */ /* 0x000e240000201800 */
[----:B0-----:R-:W-:Y:S01]  /*0740*/  DADD R6, R6, R14 ;  /* 0x0000000006067229 */ /* 0x001fe2000000000e */
[----:B------:R-:W-:Y:S10]  /*0750*/  @P1 BRA `(.L_x_35) ;  /* 0xfffffff800a01947 */ /* 0x000ff4000383ffff */
.L_x_34:
[----:B------:R-:W-:Y:S05]  /*0760*/  BSYNC.RECONVERGENT B1 ;  /* 0x0000000000017941 */ /* 0x000fea0003800200 */
.L_x_33:
        /* <DEDUP_REMOVED lines=9> */
[----:B------:R-:W2:Y:S01]  /*0800*/  LDG.E R8, desc[UR6][R20.64] ;  /* 0x0000000614087981 */ /* 0x000ea2000c1e1900 */
[----:B-1----:R-:W-:-:S03]  /*0810*/  IMAD.WIDE.U32 R18, R4, 0x4, R18 ;  /* 0x0000000404127825 */ /* 0x002fc600078e0012 */
[----:B------:R-:W3:Y:S04]  /*0820*/  LDG.E R28, desc[UR6][R20.64+0x1000] ;  /* 0x00100006141c7981 */ /* 0x000ee8000c1e1900 */
[----:B------:R-:W2:Y:S04]  /*0830*/  LDG.E R9, desc[UR6][R18.64] ;  /* 0x0000000612097981 */ /* 0x000ea8000c1e1900 */
        /* <DEDUP_REMOVED lines=12> */
[----:B------:R0:W5:Y:S01]  /*0900*/  LDG.E R22, desc[UR6][R18.64+0x7000] ;  /* 0x0070000612167981 */ /* 0x000162000c1e1900 */
[----:B------:R-:W-:-:S02]  /*0910*/  VIADD R4, R4, 0x2000 ;  /* 0x0000200004047836 */ /* 0x000fc40000000000 */
[----:B--2---:R-:W-:-:S04]  /*0920*/  FMUL R27, R8, R9 ;  /* 0x00000009081b7220 */ /* 0x004fc80000400000 */
[----:B------:R-:W1:Y:S01]  /*0930*/  F2F.F64.F32 R16, R27 ;  /* 0x0000001b00107310 */ /* 0x000e620000201800 */
[----:B---3--:R-:W-:-:S07]  /*0940*/  FMUL R28, R28, R29 ;  /* 0x0000001d1c1c7220 */ /* 0x008fce0000400000 */
[----:B------:R-:W2:Y:S01]  /*0950*/  F2F.F64.F32 R8, R28 ;  /* 0x0000001c00087310 */ /* 0x000ea20000201800 */
[----:B----4-:R-:W-:Y:S01]  /*0960*/  FMUL R25, R25, R26 ;  /* 0x0000001a19197220 */ /* 0x010fe20000400000 */
[----:B-1----:R-:W-:-:S06]  /*0970*/  DADD R16, R6, R16 ;  /* 0x0000000006107229 */ /* 0x002fcc0000000010 */
[----:B------:R-:W1:Y:S01]  /*0980*/  F2F.F64.F32 R6, R25 ;  /* 0x0000001900067310 */ /* 0x000e620000201800 */
[----:B-----5:R-:W-:Y:S01]  /*0990*/  FMUL R23, R23, R24 ;  /* 0x0000001817177220 */ /* 0x020fe20000400000 */
[----:B--2---:R-:W-:-:S06]  /*09a0*/  DADD R8, R16, R8 ;  /* 0x0000000010087229 */ /* 0x004fcc0000000008 */
[----:B------:R-:W2:Y:S01]  /*09b0*/  F2F.F64.F32 R16, R23 ;  /* 0x0000001700107310 */ /* 0x000ea20000201800 */
[----:B0-----:R-:W-:Y:S01]  /*09c0*/  FMUL R18, R11, R10 ;  /* 0x0000000a0b127220 */ /* 0x001fe20000400000 */
[----:B-1----:R-:W-:-:S06]  /*09d0*/  DADD R8, R8, R6 ;  /* 0x0000000008087229 */ /* 0x002fcc0000000006 */
[----:B------:R-:W0:Y:S01]  /*09e0*/  F2F.F64.F32 R6, R18 ;  /* 0x0000001200067310 */ /* 0x000e220000201800 */
[----:B------:R-:W-:Y:S01]  /*09f0*/  FMUL R5, R14, R5 ;  /* 0x000000050e057220 */ /* 0x000fe20000400000 */
[----:B--2---:R-:W-:-:S06]  /*0a00*/  DADD R16, R8, R16 ;  /* 0x0000000008107229 */ /* 0x004fcc0000000010 */
[----:B------:R-:W1:Y:S01]  /*0a10*/  F2F.F64.F32 R8, R5 ;  /* 0x0000000500087310 */ /* 0x000e620000201800 */
[----:B------:R-:W-:Y:S01]  /*0a20*/  FMUL R3, R12, R3 ;  /* 0x000000030c037220 */ /* 0x000fe20000400000 */
[----:B0-----:R-:W-:-:S06]  /*0a30*/  DADD R6, R16, R6 ;  /* 0x0000000010067229 */ /* 0x001fcc0000000006 */
[----:B------:R-:W0:Y:S01]  /*0a40*/  F2F.F64.F32 R10, R3 ;  /* 0x00000003000a7310 */ /* 0x000e220000201800 */
[----:B------:R-:W-:Y:S01]  /*0a50*/  FMUL R15, R15, R22 ;  /* 0x000000160f0f7220 */ /* 0x000fe20000400000 */
[----:B-1----:R-:W-:-:S06]  /*0a60*/  DADD R6, R6, R8 ;  /* 0x0000000006067229 */ /* 0x002fcc0000000008 */
[----:B------:R-:W1:Y:S02]  /*0a70*/  F2F.F64.F32 R8, R15 ;  /* 0x0000000f00087310 */ /* 0x000e640000201800 */
[----:B0-----:R-:W-:-:S08]  /*0a80*/  DADD R6, R6, R10 ;  /* 0x0000000006067229 */ /* 0x001fd0000000000a */
[----:B-1----:R-:W-:-:S11]  /*0a90*/  DADD R6, R6, R8 ;  /* 0x0000000006067229 */ /* 0x002fd60000000008 */
.L_x_37:
[----:B------:R-:W-:Y:S05]  /*0aa0*/  BSYNC.RECONVERGENT B1 ;  /* 0x0000000000017941 */ /* 0x000fea0003800200 */
.L_x_36:
        /* <DEDUP_REMOVED lines=17> */
[----:B------:R-:W5:Y:S01]  /*0bc0*/  LDG.E R19, desc[UR6][R10.64+0x3000] ;  /* 0x003000060a137981 */ /* 0x000f62000c1e1900 */
[----:B------:R-:W-:-:S02]  /*0bd0*/  VIADD R4, R4, 0x1000 ;  /* 0x0000100004047836 */ /* 0x000fc40000000000 */
[----:B--2---:R-:W-:-:S04]  /*0be0*/  FMUL R3, R3, R12 ;  /* 0x0000000c03037220 */ /* 0x004fc80000400000 */
[----:B------:R-:W0:Y:S01]  /*0bf0*/  F2F.F64.F32 R12, R3 ;  /* 0x00000003000c7310 */ /* 0x000e220000201800 */
[----:B---3--:R-:W-:-:S07]  /*0c00*/  FMUL R14, R5, R14 ;  /* 0x0000000e050e7220 */ /* 0x008fce0000400000 */
[----:B------:R-:W1:Y:S01]  /*0c10*/  F2F.F64.F32 R14, R14 ;  /* 0x0000000e000e7310 */ /* 0x000e620000201800 */
[----:B----4-:R-:W-:Y:S01]  /*0c20*/  FMUL R16, R16, R17 ;  /* 0x0000001110107220 */ /* 0x010fe20000400000 */
[----:B0-----:R-:W-:-:S06]  /*0c30*/  DADD R12, R6, R12 ;  /* 0x00000000060c7229 */ /* 0x001fcc000000000c */
[----:B------:R-:W0:Y:S01]  /*0c40*/  F2F.F64.F32 R6, R16 ;  /* 0x0000001000067310 */ /* 0x000e220000201800 */
[----:B-----5:R-:W-:Y:S01]  /*0c50*/  FMUL R18, R18, R19 ;  /* 0x0000001312127220 */ /* 0x020fe20000400000 */
[----:B-1----:R-:W-:-:S06]  /*0c60*/  DADD R12, R12, R14 ;  /* 0x000000000c0c7229 */ /* 0x002fcc000000000e */
[----:B------:R-:W1:Y:S02]  /*0c70*/  F2F.F64.F32 R8, R18 ;  /* 0x0000001200087310 */ /* 0x000e640000201800 */
[----:B0-----:R-:W-:-:S08]  /*0c80*/  DADD R6, R12, R6 ;  /* 0x000000000c067229 */ /* 0x001fd00000000006 */
[----:B-1----:R-:W-:-:S11]  /*0c90*/  DADD R6, R6, R8 ;  /* 0x0000000006067229 */ /* 0x002fd60000000008 */
.L_x_39:
[----:B------:R-:W-:Y:S05]  /*0ca0*/  BSYNC.RECONVERGENT B1 ;  /* 0x0000000000017941 */ /* 0x000fea0003800200 */
.L_x_38:
[----:B------:R-:W-:Y:S05]  /*0cb0*/  @!P1 BRA `(.L_x_32) ;  /* 0x0000000000449947 */ /* 0x000fea0003800000 */
[----:B------:R-:W0:Y:S08]  /*0cc0*/  LDC.64 R8, c[0x0][0x398] ;  /* 0x0000e600ff087b82 */ /* 0x000e300000000a00 */
[----:B------:R-:W1:Y:S01]  /*0cd0*/  LDC.64 R10, c[0x0][0x388] ;  /* 0x0000e200ff0a7b82 */ /* 0x000e620000000a00 */
[----:B0-----:R-:W-:-:S04]  /*0ce0*/  IMAD.WIDE.U32 R8, R4, 0x4, R8 ;  /* 0x0000000404087825 */ /* 0x001fc800078e0008 */
[----:B-1----:R-:W-:-:S04]  /*0cf0*/  IMAD.WIDE.U32 R4, R4, 0x4, R10 ;  /* 0x0000000404047825 */ /* 0x002fc800078e000a */
[----:B------:R-:W-:-:S07]  /*0d00*/  IMAD.MOV R10, RZ, RZ, -R2 ;  /* 0x000000ffff0a7224 */ /* 0x000fce00078e0a02 */
.L_x_40:
[----:B------:R0:W2:Y:S04]  /*0d10*/  LDG.E R2, desc[UR6][R4.64] ;  /* 0x0000000604027981 */ /* 0x0000a8000c1e1900 */
[----:B------:R1:W2:Y:S01]  /*0d20*/  LDG.E R3, desc[UR6][R8.64] ;  /* 0x0000000608037981 */ /* 0x0002a2000c1e1900 */
[----:B------:R-:W-:-:S05]  /*0d30*/  VIADD R10, R10, 0x1 ;  /* 0x000000010a0a7836 */ /* 0x000fca0000000000 */
[----:B------:R-:W-:Y:S02]  /*0d40*/  ISETP.NE.AND P0, PT, R10, RZ, PT ;  /* 0x000000ff0a00720c */ /* 0x000fe40003f05270 */
[----:B0-----:R-:W-:Y:S02]  /*0d50*/  IADD3 R4, P2, PT, R4, 0x1000, RZ ;  /* 0x0000100004047810 */ /* 0x001fe40007f5e0ff */
[----:B-1----:R-:W-:-:S03]  /*0d60*/  IADD3 R8, P1, PT, R8, 0x1000, RZ ;  /* 0x0000100008087810 */ /* 0x002fc60007f3e0ff */
[----:B------:R-:W-:Y:S02]  /*0d70*/  IMAD.X R5, RZ, RZ, R5, P2 ;  /* 0x000000ffff057224 */ /* 0x000fe400010e0605 */
[----:B------:R-:W-:Y:S02]  /*0d80*/  IMAD.X R9, RZ, RZ, R9, P1 ;  /* 0x000000ffff097224 */ /* 0x000fe400008e0609 */
[----:B--2---:R-:W-:-:S06]  /*0d90*/  FMUL R2, R2, R3 ;  /* 0x0000000302027220 */ /* 0x004fcc0000400000 */
[----:B------:R-:W0:Y:S02]  /*0da0*/  F2F.F64.F32 R2, R2 ;  /* 0x0000000200027310 */ /* 0x000e240000201800 */
[----:B0-----:R-:W-:Y:S01]  /*0db0*/  DADD R6, R2, R6 ;  /* 0x0000000002067229 */ /* 0x001fe20000000006 */
[----:B------:R-:W-:Y:S10]  /*0dc0*/  @P0 BRA `(.L_x_40) ;  /* 0xfffffffc00d00947 */ /* 0x000ff4000383ffff */
.L_x_32:
[----:B------:R-:W-:Y:S05]  /*0dd0*/  BSYNC.RECONVERGENT B0 ;  /* 0x0000000000007941 */ /* 0x000fea0003800200 */
.L_x_31:
[----:B------:R-:W0:Y:S01]  /*0de0*/  S2UR UR5, SR_CgaCtaId ;  /* 0x00000000000579c3 */ /* 0x000e220000008800 */
[----:B------:R-:W-:Y:S01]  /*0df0*/  UMOV UR4, 0x400 ;  /* 0x0000040000047882 */ /* 0x000fe20000000000 */
[C---:B------:R-:W-:Y:S02]  /*0e00*/  ISETP.GT.U32.AND P0, PT, R0.reuse, 0x1ff, PT ;  /* 0x000001ff0000780c */ /* 0x040fe40003f04070 */
[----:B------:R-:W-:Y:S01]  /*0e10*/  ISETP.GT.U32.AND P1, PT, R0, 0xff, PT ;  /* 0x000000ff0000780c */ /* 0x000fe20003f24070 */
[----:B0-----:R-:W-:-:S06]  /*0e20*/  ULEA UR4, UR5, UR4, 0x18 ;  /* 0x0000000405047291 */ /* 0x001fcc000f8ec0ff */
[----:B------:R-:W-:-:S05]  /*0e30*/  LEA R3, R0, UR4, 0x3 ;  /* 0x0000000400037c11 */ /* 0x000fca000f8e18ff */
[----:B------:R-:W-:Y:S01]  /*0e40*/  STS.64 [R3], R6 ;  /* 0x0000000603007388 */ /* 0x000fe20000000a00 */
[----:B------:R-:W-:Y:S06]  /*0e50*/  BAR.SYNC.DEFER_BLOCKING 0x0 ;  /* 0x0000000000007b1d */ /* 0x000fec0000010000 */
[----:B------:R-:W-:Y:S04]  /*0e60*/  @!P0 LDS.64 R4, [R3+0x1000] ;  /* 0x0010000003048984 */ /* 0x000fe80000000a00 */
[----:B------:R-:W0:Y:S02]  /*0e70*/  @!P0 LDS.64 R8, [R3] ;  /* 0x0000000003088984 */ /* 0x000e240000000a00 */
[----:B0-----:R-:W-:-:S07]  /*0e80*/  @!P0 DADD R4, R4, R8 ;  /* 0x0000000004048229 */ /* 0x001fce0000000008 */
[----:B------:R-:W-:Y:S01]  /*0e90*/  @!P0 STS.64 [R3], R4 ;  /* 0x0000000403008388 */ /* 0x000fe20000000a00 */
[----:B------:R-:W-:Y:S01]  /*0ea0*/  BAR.SYNC.DEFER_BLOCKING 0x0 ;  /* 0x0000000000007b1d */ /* 0x000fe20000010000 */
[----:B------:R-:W-:-:S05]  /*0eb0*/  ISETP.GT.U32.AND P0, PT, R0, 0x7f, PT ;  /* 0x0000007f0000780c */ /* 0x000fca0003f04070 */
        /* <DEDUP_REMOVED lines=41> */
[----:B------:R-:W-:-:S05]  /*1150*/  ISETP.NE.AND P1, PT, R0, RZ, PT ;  /* 0x000000ff0000720c */ /* 0x000fca0003f25270 */
[----:B------:R-:W-:Y:S04]  /*1160*/  @!P0 LDS.64 R6, [R3+0x10] ;  /* 0x0000100003068984 */ /* 0x000fe80000000a00 */
[----:B------:R-:W0:Y:S02]  /*1170*/  @!P0 LDS.64 R10, [R3] ;  /* 0x00000000030a8984 */ /* 0x000e240000000a00 */
[----:B0-----:R-:W-:-:S07]  /*1180*/  @!P0 DADD R6, R6, R10 ;  /* 0x0000000006068229 */ /* 0x001fce000000000a */
[----:B------:R-:W-:Y:S01]  /*1190*/  @!P0 STS.64 [R3], R6 ;  /* 0x0000000603008388 */ /* 0x000fe20000000a00 */
[----:B------:R-:W-:Y:S06]  /*11a0*/  BAR.SYNC.DEFER_BLOCKING 0x0 ;  /* 0x0000000000007b1d */ /* 0x000fec0000010000 */
[----:B------:R-:W-:Y:S04]  /*11b0*/  @!P1 LDS.64 R4, [UR4+0x8] ;  /* 0x00000804ff049984 */ /* 0x000fe80008000a00 */
[----:B------:R-:W0:Y:S02]  /*11c0*/  @!P1 LDS.64 R10, [R3] ;  /* 0x00000000030a9984 */ /* 0x000e240000000a00 */
[----:B0-----:R-:W-:-:S07]  /*11d0*/  @!P1 DADD R4, R4, R10 ;  /* 0x0000000004049229 */ /* 0x001fce000000000a */
[----:B------:R0:W-:Y:S01]  /*11e0*/  @!P1 STS.64 [R3], R4 ;  /* 0x0000000403009388 */ /* 0x0001e20000000a00 */
[----:B------:R-:W-:Y:S06]  /*11f0*/  BAR.SYNC.DEFER_BLOCKING 0x0 ;  /* 0x0000000000007b1d */ /* 0x000fec0000010000 */
[----:B------:R-:W-:Y:S05]  /*1200*/  @P1 EXIT ;  /* 0x000000000000194d */ /* 0x000fea0003800000 */
[----:B0-----:R-:W0:Y:S01]  /*1210*/  LDC.64 R2, c[0x0][0x3a0] ;  /* 0x0000e800ff027b82 */ /* 0x001e220000000a00 */
[----:B------:R-:W0:Y:S01]  /*1220*/  LDCU.64 UR8, c[0x0][0x390] ;  /* 0x00007200ff0877ac */ /* 0x000e220008000a00 */
[----:B------:R-:W1:Y:S01]  /*1230*/  LDS.64 R4, [UR4] ;  /* 0x00000004ff047984 */ /* 0x000e620008000a00 */
[----:B0-----:R-:W-:-:S06]  /*1240*/  DMUL R2, R2, UR8 ;  /* 0x0000000802027c28 */ /* 0x001fcc0008000000 */
[----:B------:R-:W0:Y:S02]  /*1250*/  F2F.F32.F64 R0, R2 ;  /* 0x0000000200007310 */ /* 0x000e240000301000 */
[----:B0-----:R-:W-:-:S06]  /*1260*/  IADD3 R6, PT, PT, R0, -0xd000000, RZ ;  /* 0xf300000000067810 */ /* 0x001fcc0007ffe0ff */
[----:B------:R0:W2:Y:S01]  /*1270*/  MUFU.RSQ R7, R0 ;  /* 0x0000000000077308 */ /* 0x0000a20000001400 */
[----:B------:R-:W-:-:S13]  /*1280*/  ISETP.GT.U32.AND P0, PT, R6, 0x727fffff, PT ;  /* 0x727fffff0600780c */ /* 0x000fda0003f04070 */
[----:B01----:R-:W-:Y:S05]  /*1290*/  @!P0 BRA `(.L_x_41) ;  /* 0x00000000000c8947 */ /* 0x003fea0003800000 */
[----:B------:R-:W-:-:S07]  /*12a0*/  MOV R8, 0x12c0 ;  /* 0x000012c000087802 */ /* 0x000fce0000000f00 */
[----:B--2---:R-:W-:Y:S05]  /*12b0*/  CALL.REL.NOINC `($__internal_1_$__cuda_sm20_sqrt_rn_f32_slowpath) ;  /* 0x0000000400d47944 */ /* 0x004fea0003c00000 */
[----:B------:R-:W-:Y:S05]  /*12c0*/  BRA `(.L_x_42) ;  /* 0x0000000000107947 */ /* 0x000fea0003800000 */
.L_x_41:
[----:B--2---:R-:W-:Y:S01]  /*12d0*/  FMUL.FTZ R3, R0, R7 ;  /* 0x0000000700037220 */ /* 0x004fe20000410000 */
[----:B------:R-:W-:-:S03]  /*12e0*/  FMUL.FTZ R6, R7, 0.5 ;  /* 0x3f00000007067820 */ /* 0x000fc60000410000 */
[----:B------:R-:W-:-:S04]  /*12f0*/  FFMA R0, -R3, R3, R0 ;  /* 0x0000000303007223 */ /* 0x000fc80000000100 */
[----:B------:R-:W-:-:S07]  /*1300*/  FFMA R6, R0, R6, R3 ;  /* 0x0000000600067223 */ /* 0x000fce0000000003 */
.L_x_42:
[----:B------:R-:W0:Y:S01]  /*1310*/  F2F.F64.F32 R6, R6 ;  /* 0x0000000600067310 */ /* 0x000e220000201800 */
[----:B------:R-:W-:Y:S01]  /*1320*/  IMAD.MOV.U32 R2, RZ, RZ, 0x1 ;  /* 0x00000001ff027424 */ /* 0x000fe200078e00ff */
[----:B------:R-:W-:-:S06]  /*1330*/  FSETP.GEU.AND P1, PT, |R5|, 6.5827683646048100446e-37, PT ;  /* 0x036000000500780b */ /* 0x000fcc0003f2e200 */
[----:B0-----:R-:W0:Y:S02]  /*1340*/  MUFU.RCP64H R3, R7 ;  /* 0x0000000700037308 */ /* 0x001e240000001800 */
[----:B0-----:R-:W-:-:S08]  /*1350*/  DFMA R8, -R6, R2, 1 ;  /* 0x3ff000000608742b */ /* 0x001fd00000000102 */
[----:B------:R-:W-:-:S08]  /*1360*/  DFMA R8, R8, R8, R8 ;  /* 0x000000080808722b */ /* 0x000fd00000000008 */
[----:B------:R-:W-:-:S08]  /*1370*/  DFMA R8, R2, R8, R2 ;  /* 0x000000080208722b */ /* 0x000fd00000000002 */
[----:B------:R-:W-:-:S08]  /*1380*/  DFMA R2, -R6, R8, 1 ;  /* 0x3ff000000602742b */ /* 0x000fd00000000108 */
[----:B------:R-:W-:-:S08]  /*1390*/  DFMA R2, R8, R2, R8 ;  /* 0x000000020802722b */ /* 0x000fd00000000008 */
[----:B------:R-:W-:-:S08]  /*13a0*/  DMUL R8, R4, R2 ;  /* 0x0000000204087228 */ /* 0x000fd00000000000 */
[----:B------:R-:W-:-:S08]  /*13b0*/  DFMA R10, -R6, R8, R4 ;  /* 0x00000008060a722b */ /* 0x000fd00000000104 */
[----:B------:R-:W-:-:S10]  /*13c0*/  DFMA R2, R2, R10, R8 ;  /* 0x0000000a0202722b */ /* 0x000fd40000000008 */
[----:B------:R-:W-:-:S05]  /*13d0*/  FFMA R0, RZ, R7, R3 ;  /* 0x00000007ff007223 */ /* 0x000fca0000000003 */
[----:B------:R-:W-:-:S13]  /*13e0*/  FSETP.GT.AND P0, PT, |R0|, 1.469367938527859385e-39, PT ;  /* 0x001000000000780b */ /* 0x000fda0003f04200 */
[----:B------:R-:W-:Y:S05]  /*13f0*/  @P0 BRA P1, `(.L_x_43) ;  /* 0x0000000000100947 */ /* 0x000fea0000800000 */
[----:B------:R-:W-:-:S07]  /*1400*/  MOV R0, 0x1420 ;  /* 0x0000142000007802 */ /* 0x000fce0000000f00 */
[----:B------:R-:W-:Y:S05]  /*1410*/  CALL.REL.NOINC `($__internal_0_$__cuda_sm20_div_rn_f64_full) ;  /* 0x0000000000147944 */ /* 0x000fea0003c00000 */
[----:B------:R-:W-:Y:S02]  /*1420*/  IMAD.MOV.U32 R2, RZ, RZ, R12 ;  /* 0x000000ffff027224 */ /* 0x000fe400078e000c */
[----:B------:R-:W-:-:S07]  /*1430*/  IMAD.MOV.U32 R3, RZ, RZ, R13 ;  /* 0x000000ffff037224 */ /* 0x000fce00078e000d */
.L_x_43:
[----:B------:R-:W0:Y:S02]  /*1440*/  LDC.64 R4, c[0x0][0x380] ;  /* 0x0000e000ff047b82 */ /* 0x000e240000000a00 */
[----:B0-----:R-:W-:Y:S01]  /*1450*/  STG.E.64 desc[UR6][R4.64], R2 ;  /* 0x0000000204007986 */ /* 0x001fe2000c101b06 */
[----:B------:R-:W-:Y:S05]  /*1460*/  EXIT ;  /* 0x000000000000794d */ /* 0x000fea0003800000 */
        .weak           $__internal_0_$__cuda_sm20_div_rn_f64_full
        .type           $__internal_0_$__cuda_sm20_div_rn_f64_full,@function
        .size           $__internal_0_$__cuda_sm20_div_rn_f64_full,($__internal_1_$__cuda_sm20_sqrt_rn_f32_slowpath - $__internal_0_$__cuda_sm20_div_rn_f64_full)
$__internal_0_$__cuda_sm20_div_rn_f64_full:
[C---:B------:R-:W-:Y:S01]  /*1470*/  FSETP.GEU.AND P0, PT, |R7|.reuse, 1.469367938527859385e-39, PT ;  /* 0x001000000700780b */ /* 0x040fe20003f0e200 */
[----:B------:R-:W-:Y:S01]  /*1480*/  IMAD.MOV.U32 R8, RZ, RZ, 0x1 ;  /* 0x00000001ff087424 */ /* 0x000fe200078e00ff */
[C---:B------:R-:W-:Y:S01]  /*1490*/  LOP3.LUT R2, R7.reuse, 0x800fffff, RZ, 0xc0, !PT ;  /* 0x800fffff07027812 */ /* 0x040fe200078ec0ff */
[----:B------:R-:W-:Y:S01]  /*14a0*/  IMAD.MOV.U32 R13, RZ, RZ, 0x1ca00000 ;  /* 0x1ca00000ff0d7424 */ /* 0x000fe200078e00ff */
[----:B------:R-:W-:Y:S02]  /*14b0*/  LOP3.LUT R18, R7, 0x7ff00000, RZ, 0xc0, !PT ;  /* 0x7ff0000007127812 */ /* 0x000fe400078ec0ff */
[----:B------:R-:W-:Y:S01]  /*14c0*/  LOP3.LUT R3, R2, 0x3ff00000, RZ, 0xfc, !PT ;  /* 0x3ff0000002037812 */ /* 0x000fe200078efcff */
[----:B------:R-:W-:Y:S01]  /*14d0*/  IMAD.MOV.U32 R2, RZ, RZ, R6 ;  /* 0x000000ffff027224 */ /* 0x000fe200078e0006 */
[----:B------:R-:W-:-:S04]  /*14e0*/  LOP3.LUT R12, R5, 0x7ff00000, RZ, 0xc0, !PT ;  /* 0x7ff00000050c7812 */ /* 0x000fc800078ec0ff */
[----:B------:R-:W-:Y:S01]  /*14f0*/  ISETP.GE.U32.AND P1, PT, R12, R18, PT ;  /* 0x000000120c00720c */ /* 0x000fe20003f26070 */
[----:B------:R-:W-:Y:S01]  /*1500*/  @!P0 DMUL R2, R6, 8.98846567431157953865e+307 ;  /* 0x7fe0000006028828 */ /* 0x000fe20000000000 */
[----:B------:R-:W-:-:S05]  /*1510*/  MOV R19, R12 ;  /* 0x0000000c00137202 */ /* 0x000fca0000000f00 */
[----:B------:R-:W0:Y:S02]  /*1520*/  MUFU.RCP64H R9, R3 ;  /* 0x0000000300097308 */ /* 0x000e240000001800 */
[----:B0-----:R-:W-:-:S08]  /*1530*/  DFMA R10, R8, -R2, 1 ;  /* 0x3ff00000080a742b */ /* 0x001fd00000000802 */
[----:B------:R-:W-:-:S08]  /*1540*/  DFMA R10, R10, R10, R10 ;  /* 0x0000000a0a0a722b */ /* 0x000fd0000000000a */
[----:B------:R-:W-:Y:S01]  /*1550*/  DFMA R10, R8, R10, R8 ;  /* 0x0000000a080a722b */ /* 0x000fe20000000008 */
[----:B------:R-:W-:Y:S01]  /*1560*/  SEL R9, R13, 0x63400000, !P1 ;  /* 0x634000000d097807 */ /* 0x000fe20004800000 */
[----:B------:R-:W-:Y:S01]  /*1570*/  IMAD.MOV.U32 R8, RZ, RZ, R4 ;  /* 0x000000ffff087224 */ /* 0x000fe200078e0004 */
[----:B------:R-:W-:Y:S02]  /*1580*/  FSETP.GEU.AND P1, PT, |R5|, 1.469367938527859385e-39, PT ;  /* 0x001000000500780b */ /* 0x000fe40003f2e200 */
[----:B------:R-:W-:-:S03]  /*1590*/  LOP3.LUT R9, R9, 0x800fffff, R5, 0xf8, !PT ;  /* 0x800fffff09097812 */ /* 0x000fc600078ef805 */
[----:B------:R-:W-:-:S08]  /*15a0*/  DFMA R14, R10, -R2, 1 ;  /* 0x3ff000000a0e742b */ /* 0x000fd00000000802 */
[----:B------:R-:W-:Y:S01]  /*15b0*/  DFMA R10, R10, R14, R10 ;  /* 0x0000000e0a0a722b */ /* 0x000fe2000000000a */
[----:B------:R-:W-:Y:S10]  /*15c0*/  @P1 BRA `(.L_x_44) ;  /* 0x0000000000201947 */ /* 0x000ff40003800000 */
[----:B------:R-:W-:Y:S01]  /*15d0*/  LOP3.LUT R15, R7, 0x7ff00000, RZ, 0xc0, !PT ;  /* 0x7ff00000070f7812 */ /* 0x000fe200078ec0ff */
[----:B------:R-:W-:-:S03]  /*15e0*/  IMAD.MOV.U32 R14, RZ, RZ, RZ ;  /* 0x000000ffff0e7224 */ /* 0x000fc600078e00ff */
[----:B------:R-:W-:-:S04]  /*15f0*/  ISETP.GE.U32.AND P1, PT, R12, R15, PT ;  /* 0x0000000f0c00720c */ /* 0x000fc80003f26070 */
[----:B------:R-:W-:-:S04]  /*1600*/  SEL R15, R13, 0x63400000, !P1 ;  /* 0x634000000d0f7807 */ /* 0x000fc80004800000 */
[----:B------:R-:W-:-:S04]  /*1610*/  LOP3.LUT R15, R15, 0x80000000, R5, 0xf8, !PT ;  /* 0x800000000f0f7812 */ /* 0x000fc800078ef805 */
[----:B------:R-:W-:-:S06]  /*1620*/  LOP3.LUT R15, R15, 0x100000, RZ, 0xfc, !PT ;  /* 0x001000000f0f7812 */ /* 0x000fcc00078efcff */
[----:B------:R-:W-:-:S10]  /*1630*/  DFMA R8, R8, 2, -R14 ;  /* 0x400000000808782b */ /* 0x000fd4000000080e */
[----:B------:R-:W-:-:S07]  /*1640*/  LOP3.LUT R19, R9, 0x7ff00000, RZ, 0xc0, !PT ;  /* 0x7ff0000009137812 */ /* 0x000fce00078ec0ff */
.L_x_44:
[----:B------:R-:W-:Y:S01]  /*1650*/  @!P0 LOP3.LUT R18, R3, 0x7ff00000, RZ, 0xc0, !PT ;  /* 0x7ff0000003128812 */ /* 0x000fe200078ec0ff */
[----:B------:R-:W-:Y:S01]  /*1660*/  VIADD R20, R19, 0xffffffff ;  /* 0xffffffff13147836 */ /* 0x000fe20000000000 */
[----:B------:R-:W-:-:S03]  /*1670*/  DMUL R14, R10, R8 ;  /* 0x000000080a0e7228 */ /* 0x000fc60000000000 */
[----:B------:R-:W-:Y:S01]  /*1680*/  VIADD R21, R18, 0xffffffff ;  /* 0xffffffff12157836 */ /* 0x000fe20000000000 */
[----:B------:R-:W-:-:S04]  /*1690*/  ISETP.GT.U32.AND P0, PT, R20, 0x7feffffe, PT ;  /* 0x7feffffe1400780c */ /* 0x000fc80003f04070 */
[----:B------:R-:W-:Y:S01]  /*16a0*/  ISETP.GT.U32.OR P0, PT, R21, 0x7feffffe, P0 ;  /* 0x7feffffe1500780c */ /* 0x000fe20000704470 */
[----:B------:R-:W-:-:S08]  /*16b0*/  DFMA R16, R14, -R2, R8 ;  /* 0x800000020e10722b */ /* 0x000fd00000000008 */
[----:B------:R-:W-:-:S04]  /*16c0*/  DFMA R10, R10, R16, R14 ;  /* 0x000000100a0a722b */ /* 0x000fc8000000000e */
[----:B------:R-:W-:Y:S07]  /*16d0*/  @P0 BRA `(.L_x_45) ;  /* 0x00000000006c0947 */ /* 0x000fee0003800000 */
[----:B------:R-:W-:-:S04]  /*16e0*/  LOP3.LUT R5, R7, 0x7ff00000, RZ, 0xc0, !PT ;  /* 0x7ff0000007057812 */ /* 0x000fc800078ec0ff */
[CC--:B------:R-:W-:Y:S02]  /*16f0*/  VIADDMNMX R4, R12.reuse, -R5.reuse, 0xb9600000, !PT ;  /* 0xb96000000c047446 */ /* 0x0c0fe40007800905 */
[----:B------:R-:W-:Y:S02]  /*1700*/  ISETP.GE.U32.AND P0, PT, R12, R5, PT ;  /* 0x000000050c00720c */ /* 0x000fe40003f06070 */
[----:B------:R-:W-:Y:S02]  /*1710*/  VIMNMX R4, PT, PT, R4, 0x46a00000, PT ;  /* 0x46a0000004047848 */ /* 0x000fe40003fe0100 */
[----:B------:R-:W-:-:S05]  /*1720*/  SEL R13, R13, 0x63400000, !P0 ;  /* 0x634000000d0d7807 */ /* 0x000fca0004000000 */
[----:B------:R-:W-:Y:S01]  /*1730*/  IMAD.IADD R14, R4, 0x1, -R13 ;  /* 0x00000001040e7824 */ /* 0x000fe200078e0a0d */
[----:B------:R-:W-:-:S03]  /*1740*/  MOV R4, RZ ;  /* 0x000000ff00047202 */ /* 0x000fc60000000f00 */
[----:B------:R-:W-:-:S06]  /*1750*/  VIADD R5, R14, 0x7fe00000 ;  /* 0x7fe000000e057836 */ /* 0x000fcc0000000000 */
[----:B------:R-:W-:-:S10]  /*1760*/  DMUL R12, R10, R4 ;  /* 0x000000040a0c7228 */ /* 0x000fd40000000000 */
[----:B------:R-:W-:-:S13]  /*1770*/  FSETP.GTU.AND P0, PT, |R13|, 1.469367938527859385e-39, PT ;  /* 0x001000000d00780b */ /* 0x000fda0003f0c200 */
[----:B------:R-:W-:Y:S05]  /*1780*/  @P0 BRA `(.L_x_46) ;  /* 0x0000000000940947 */ /* 0x000fea0003800000 */
[----:B------:R-:W-:Y:S01]  /*1790*/  DFMA R2, R10, -R2, R8 ;  /* 0x800000020a02722b */ /* 0x000fe20000000008 */
[----:B------:R-:W-:-:S09]  /*17a0*/  IMAD.MOV.U32 R4, RZ, RZ, RZ ;  /* 0x000000ffff047224 */ /* 0x000fd200078e00ff */
[C---:B------:R-:W-:Y:S02]  /*17b0*/  FSETP.NEU.AND P0, PT, R3.reuse, RZ, PT ;  /* 0x000000ff0300720b */ /* 0x040fe40003f0d000 */
[----:B------:R-:W-:-:S04]  /*17c0*/  LOP3.LUT R7, R3, 0x80000000, R7, 0x48, !PT ;  /* 0x8000000003077812 */ /* 0x000fc800078e4807 */
[----:B------:R-:W-:-:S07]  /*17d0*/  LOP3.LUT R5, R7, R5, RZ, 0xfc, !PT ;  /* 0x0000000507057212 */ /* 0x000fce00078efcff */
[----:B------:R-:W-:Y:S05]  /*17e0*/  @!P0 BRA `(.L_x_46) ;  /* 0x00000000007c8947 */ /* 0x000fea0003800000 */
[----:B------:R-:W-:Y:S01]  /*17f0*/  IMAD.MOV R3, RZ, RZ, -R14 ;  /* 0x000000ffff037224 */ /* 0x000fe200078e0a0e */
[----:B------:R-:W-:Y:S01]  /*1800*/  DMUL.RP R4, R10, R4 ;  /* 0x000000040a047228 */ /* 0x000fe20000008000 */
[----:B------:R-:W-:-:S06]  /*1810*/  IMAD.MOV.U32 R2, RZ, RZ, RZ ;  /* 0x000000ffff027224 */ /* 0x000fcc00078e00ff */
[----:B------:R-:W-:-:S03]  /*1820*/  DFMA R2, R12, -R2, R10 ;  /* 0x800000020c02722b */ /* 0x000fc6000000000a */
[----:B------:R-:W-:-:S03]  /*1830*/  LOP3.LUT R7, R5, R7, RZ, 0x3c, !PT ;  /* 0x0000000705077212 */ /* 0x000fc600078e3cff */
[----:B------:R-:W-:-:S04]  /*1840*/  IADD3 R2, PT, PT, -R14, -0x43300000, RZ ;  /* 0xbcd000000e027810 */ /* 0x000fc80007ffe1ff */
[----:B------:R-:W-:-:S04]  /*1850*/  FSETP.NEU.AND P0, PT, |R3|, R2, PT ;  /* 0x000000020300720b */ /* 0x000fc80003f0d200 */
[----:B------:R-:W-:Y:S02]  /*1860*/  FSEL R12, R4, R12, !P0 ;  /* 0x0000000c040c7208 */ /* 0x000fe40004000000 */
[----:B------:R-:W-:Y:S01]  /*1870*/  FSEL R13, R7, R13, !P0 ;  /* 0x0000000d070d7208 */ /* 0x000fe20004000000 */
[----:B------:R-:W-:Y:S06]  /*1880*/  BRA `(.L_x_46) ;  /* 0x0000000000547947 */ /* 0x000fec0003800000 */
.L_x_45:
[----:B------:R-:W-:-:S14]  /*1890*/  DSETP.NAN.AND P0, PT, R4, R4, PT ;  /* 0x000000040400722a */ /* 0x000fdc0003f08000 */
[----:B------:R-:W-:Y:S05]  /*18a0*/  @P0 BRA `(.L_x_47) ;  /* 0x0000000000440947 */ /* 0x000fea0003800000 */
[----:B------:R-:W-:-:S14]  /*18b0*/  DSETP.NAN.AND P0, PT, R6, R6, PT ;  /* 0x000000060600722a */ /* 0x000fdc0003f08000 */
[----:B------:R-:W-:Y:S05]  /*18c0*/  @P0 BRA `(.L_x_48) ;  /* 0x0000000000300947 */ /* 0x000fea0003800000 */
[----:B------:R-:W-:Y:S01]  /*18d0*/  ISETP.NE.AND P0, PT, R19, R18, PT ;  /* 0x000000121300720c */ /* 0x000fe20003f05270 */
[----:B------:R-:W-:Y:S02]  /*18e0*/  IMAD.MOV.U32 R12, RZ, RZ, 0x0 ;  /* 0x00000000ff0c7424 */ /* 0x000fe400078e00ff */
[----:B------:R-:W-:-:S10]  /*18f0*/  IMAD.MOV.U32 R13, RZ, RZ, -0x80000 ;  /* 0xfff80000ff0d7424 */ /* 0x000fd400078e00ff */
[----:B------:R-:W-:Y:S05]  /*1900*/  @!P0 BRA `(.L_x_46) ;  /* 0x0000000000348947 */ /* 0x000fea0003800000 */
[----:B------:R-:W-:Y:S02]  /*1910*/  ISETP.NE.AND P0, PT, R19, 0x7ff00000, PT ;  /* 0x7ff000001300780c */ /* 0x000fe40003f05270 */
[----:B------:R-:W-:Y:S02]  /*1920*/  LOP3.LUT R13, R5, 0x80000000, R7, 0x48, !PT ;  /* 0x80000000050d7812 */ /* 0x000fe400078e4807 */
[----:B------:R-:W-:-:S13]  /*1930*/  ISETP.EQ.OR P0, PT, R18, RZ, !P0 ;  /* 0x000000ff1200720c */ /* 0x000fda0004702670 */
[----:B------:R-:W-:Y:S01]  /*1940*/  @P0 LOP3.LUT R2, R13, 0x7ff00000, RZ, 0xfc, !PT ;  /* 0x7ff000000d020812 */ /* 0x000fe200078efcff */
[----:B------:R-:W-:Y:S01]  /*1950*/  @!P0 IMAD.MOV.U32 R12, RZ, RZ, RZ ;  /* 0x000000ffff0c8224 */ /* 0x000fe200078e00ff */
[----:B------:R-:W-:-:S03]  /*1960*/  @P0 MOV R12, RZ ;  /* 0x000000ff000c0202 */ /* 0x000fc60000000f00 */
[----:B------:R-:W-:Y:S01]  /*1970*/  @P0 IMAD.MOV.U32 R13, RZ, RZ, R2 ;  /* 0x000000ffff0d0224 */ /* 0x000fe200078e0002 */
[----:B------:R-:W-:Y:S06]  /*1980*/  BRA `(.L_x_46) ;  /* 0x0000000000147947 */ /* 0x000fec0003800000 */
.L_x_48:
[----:B------:R-:W-:Y:S01]  /*1990*/  LOP3.LUT R13, R7, 0x80000, RZ, 0xfc, !PT ;  /* 0x00080000070d7812 */ /* 0x000fe200078efcff */
[----:B------:R-:W-:Y:S01]  /*19a0*/  IMAD.MOV.U32 R12, RZ, RZ, R6 ;  /* 0x000000ffff0c7224 */ /* 0x000fe200078e0006 */
[----:B------:R-:W-:Y:S06]  /*19b0*/  BRA `(.L_x_46) ;  /* 0x0000000000087947 */ /* 0x000fec0003800000 */
.L_x_47:
[----:B------:R-:W-:Y:S01]  /*19c0*/  LOP3.LUT R13, R5, 0x80000, RZ, 0xfc, !PT ;  /* 0x00080000050d7812 */ /* 0x000fe200078efcff */
[----:B------:R-:W-:-:S07]  /*19d0*/  IMAD.MOV.U32 R12, RZ, RZ, R4 ;  /* 0x000000ffff0c7224 */ /* 0x000fce00078e0004 */
.L_x_46:
[----:B------:R-:W-:Y:S02]  /*19e0*/  IMAD.MOV.U32 R2, RZ, RZ, R0 ;  /* 0x000000ffff027224 */ /* 0x000fe400078e0000 */
[----:B------:R-:W-:-:S04]  /*19f0*/  IMAD.MOV.U32 R3, RZ, RZ, 0x0 ;  /* 0x00000000ff037424 */ /* 0x000fc800078e00ff */
[----:B------:R-:W-:Y:S05]  /*1a00*/  RET.REL.NODEC R2 `(computeNCC) ;  /* 0xffffffe4027c7950 */ /* 0x000fea0003c3ffff */
        .weak           $__internal_1_$__cuda_sm20_sqrt_rn_f32_slowpath
        .type           $__internal_1_$__cuda_sm20_sqrt_rn_f32_slowpath,@function
        .size           $__internal_1_$__cuda_sm20_sqrt_rn_f32_slowpath,(.L_x_63 - $__internal_1_$__cuda_sm20_sqrt_rn_f32_slowpath)
$__internal_1_$__cuda_sm20_sqrt_rn_f32_slowpath:
[----:B------:R-:W-:-:S13]  /*1a10*/  LOP3.LUT P0, RZ, R0, 0x7fffffff, RZ, 0xc0, !PT ;  /* 0x7fffffff00ff7812 */ /* 0x000fda000780c0ff */
[----:B------:R-:W-:Y:S01]  /*1a20*/  @!P0 IMAD.MOV.U32 R2, RZ, RZ, R0 ;  /* 0x000000ffff028224 */ /* 0x000fe200078e0000 */
[----:B------:R-:W-:Y:S06]  /*1a30*/  @!P0 BRA `(.L_x_49) ;  /* 0x0000000000448947 */ /* 0x000fec0003800000 */
[----:B------:R-:W-:-:S13]  /*1a40*/  FSETP.GEU.FTZ.AND P0, PT, R0, RZ, PT ;  /* 0x000000ff0000720b */ /* 0x000fda0003f1e000 */
[----:B------:R-:W-:Y:S01]  /*1a50*/  @!P0 MOV R2, 0x7fffffff ;  /* 0x7fffffff00028802 */ /* 0x000fe20000000f00 */
[----:B------:R-:W-:Y:S06]  /*1a60*/  @!P0 BRA `(.L_x_49) ;  /* 0x0000000000388947 */ /* 0x000fec0003800000 */
[----:B------:R-:W-:-:S13]  /*1a70*/  FSETP.GTU.FTZ.AND P0, PT, |R0|, +INF , PT ;  /* 0x7f8000000000780b */ /* 0x000fda0003f1c200 */
[----:B------:R-:W-:Y:S01]  /*1a80*/  @P0 FADD.FTZ R2, R0, 1 ;  /* 0x3f80000000020421 */ /* 0x000fe20000010000 */
[----:B------:R-:W-:Y:S06]  /*1a90*/  @P0 BRA `(.L_x_49) ;  /* 0x00000000002c0947 */ /* 0x000fec0003800000 */
[----:B------:R-:W-:-:S13]  /*1aa0*/  FSETP.NEU.FTZ.AND P0, PT, |R0|, +INF , PT ;  /* 0x7f8000000000780b */ /* 0x000fda0003f1d200 */
[----:B------:R-:W-:Y:S01]  /*1ab0*/  @!P0 IMAD.MOV.U32 R2, RZ, RZ, R0 ;  /* 0x000000ffff028224 */ /* 0x000fe200078e0000 */
[----:B------:R-:W-:Y:S06]  /*1ac0*/  @!P0 BRA `(.L_x_49) ;  /* 0x0000000000208947 */ /* 0x000fec0003800000 */
[----:B------:R-:W-:-:S04]  /*1ad0*/  FFMA R0, R0, 1.84467440737095516160e+19, RZ ;  /* 0x5f80000000007823 */ /* 0x000fc800000000ff */
[----:B------:R-:W0:Y:S02]  /*1ae0*/  MUFU.RSQ R3, R0 ;  /* 0x0000000000037308 */ /* 0x000e240000001400 */
[----:B0-----:R-:W-:Y:S01]  /*1af0*/  FMUL.FTZ R7, R0, R3 ;  /* 0x0000000300077220 */ /* 0x001fe20000410000 */
[----:B------:R-:W-:-:S03]  /*1b00*/  FMUL.FTZ R3, R3, 0.5 ;  /* 0x3f00000003037820 */ /* 0x000fc60000410000 */
[----:B------:R-:W-:-:S04]  /*1b10*/  FADD.FTZ R2, -R7, -RZ ;  /* 0x800000ff07027221 */ /* 0x000fc80000010100 */
[----:B------:R-:W-:-:S04]  /*1b20*/  FFMA R2, R7, R2, R0 ;  /* 0x0000000207027223 */ /* 0x000fc80000000000 */
[----:B------:R-:W-:-:S04]  /*1b30*/  FFMA R2, R2, R3, R7 ;  /* 0x0000000302027223 */ /* 0x000fc80000000007 */
[----:B------:R-:W-:-:S07]  /*1b40*/  FMUL.FTZ R2, R2, 2.3283064365386962891e-10 ;  /* 0x2f80000002027820 */ /* 0x000fce0000410000 */
.L_x_49:
[----:B------:R-:W-:Y:S02]  /*1b50*/  IMAD.MOV.U32 R6, RZ, RZ, R2 ;  /* 0x000000ffff067224 */ /* 0x000fe400078e0002 */
[----:B------:R-:W-:Y:S02]  /*1b60*/  IMAD.MOV.U32 R2, RZ, RZ, R8 ;  /* 0x000000ffff027224 */ /* 0x000fe400078e0008 */
[----:B------:R-:W-:-:S04]  /*1b70*/  IMAD.MOV.U32 R3, RZ, RZ, 0x0 ;  /* 0x00000000ff037424 */ /* 0x000fc800078e00ff */
[----:B------:R-:W-:Y:S05]  /*1b80*/  RET.REL.NODEC R2 `(computeNCC) ;  /* 0xffffffe4021c7950 */ /* 0x000fea0003c3ffff */
.L_x_50:
        /* <DEDUP_REMOVED lines=15> */
.L_x_63:


//--------------------- .text._Z10sumSquaredPdPfi --------------------------
	.section	.text._Z10sumSquaredPdPfi,"ax",@progbits
	.align	128
        .global         _Z10sumSquaredPdPfi
        .type           _Z10sumSquaredPdPfi,@function
        .size           _Z10sumSquaredPdPfi,(.L_x_66 - _Z10sumSquaredPdPfi)
        .other          _Z10sumSquaredPdPfi,@"STO_CUDA_ENTRY STV_DEFAULT"
_Z10sumSquaredPdPfi:
.text._Z10sumSquaredPdPfi:
        /* <DEDUP_REMOVED lines=8> */
[-C--:B------:R-:W-:Y:S01]  /*0080*/  LOP3.LUT R2, RZ, R0.reuse, RZ, 0x33, !PT ;  /* 0x00000000ff027212 */ /* 0x080fe200078e33ff */
[----:B------:R-:W-:Y:S01]  /*0090*/  BSSY.RECONVERGENT B1, `(.L_x_53) ;  /* 0x0000057000017945 */ /* 0x000fe20003800200 */
[----:B------:R-:W-:Y:S02]  /*00a0*/  MOV R5, R0 ;  /* 0x0000000000057202 */ /* 0x000fe40000000f00 */
[----:B------:R-:W-:Y:S02]  /*00b0*/  CS2R R16, SRZ ;  /* 0x0000000000107805 */ /* 0x000fe4000001ff00 */
[----:B------:R-:W-:-:S04]  /*00c0*/  IADD3 R4, PT, PT, R2, UR8, RZ ;  /* 0x0000000802047c10 */ /* 0x000fc8000fffe0ff */
[C---:B------:R-:W-:Y:S02]  /*00d0*/  ISETP.GE.U32.AND P1, PT, R4.reuse, 0x3c00, PT ;  /* 0x00003c000400780c */ /* 0x040fe40003f26070 */
[----:B------:R-:W-:-:S04]  /*00e0*/  LEA.HI R2, R4, 0x1, RZ, 0x16 ;  /* 0x0000000104027811 */ /* 0x000fc800078fb0ff */
[----:B------:R-:W-:-:S04]  /*00f0*/  LOP3.LUT R3, R2, 0xf, RZ, 0xc0, !PT ;  /* 0x0000000f02037812 */ /* 0x000fc800078ec0ff */
[----:B------:R-:W-:-:S03]  /*0100*/  ISETP.NE.AND P0, PT, R3, RZ, PT ;  /* 0x000000ff0300720c */ /* 0x000fc60003f05270 */
[----:B------:R-:W-:Y:S10]  /*0110*/  @!P1 BRA `(.L_x_54) ;  /* 0x0000000400389947 */ /* 0x000ff40003800000 */
[----:B------:R-:W0:Y:S01]  /*0120*/  LDC.64 R6, c[0x0][0x388] ;  /* 0x0000e200ff067b82 */ /* 0x000e220000000a00 */
[----:B------:R-:W-:Y:S01]  /*0130*/  LOP3.LUT R4, R2, 0x7ffff0, RZ, 0xc0, !PT ;  /* 0x007ffff002047812 */ /* 0x000fe200078ec0ff */
[----:B------:R-:W-:Y:S01]  /*0140*/  IMAD.MOV.U32 R5, RZ, RZ, R0 ;  /* 0x000000ffff057224 */ /* 0x000fe200078e0000 */
[----:B------:R-:W-:-:S03]  /*0150*/  CS2R R16, SRZ ;  /* 0x0000000000107805 */ /* 0x000fc6000001ff00 */
[----:B------:R-:W-:Y:S02]  /*0160*/  IMAD.MOV R4, RZ, RZ, -R4 ;  /* 0x000000ffff047224 */ /* 0x000fe400078e0a04 */
[----:B0-----:R-:W-:-:S03]  /*0170*/  IMAD.WIDE.U32 R6, R0, 0x4, R6 ;  /* 0x0000000400067825 */ /* 0x001fc600078e0006 */
[----:B------:R-:W-:-:S04]  /*0180*/  IADD3 R12, P1, PT, R6, 0x8000, RZ ;  /* 0x00008000060c7810 */ /* 0x000fc80007f3e0ff */
[----:B------:R-:W-:-:S09]  /*0190*/  IADD3.X R13, PT, PT, RZ, R7, RZ, P1, !PT ;  /* 0x00000007ff0d7210 */ /* 0x000fd20000ffe4ff */
.L_x_55:
[----:B------:R-:W2:Y:S04]  /*01a0*/  LDG.E R14, desc[UR6][R12.64+-0x8000] ;  /* 0xff8000060c0e7981 */ /* 0x000ea8000c1e1900 */
[----:B------:R-:W3:Y:S04]  /*01b0*/  LDG.E R26, desc[UR6][R12.64+-0x7000] ;  /* 0xff9000060c1a7981 */ /* 0x000ee8000c1e1900 */
        /* <DEDUP_REMOVED lines=14> */
[----:B------:R-:W-:-:S02]  /*02a0*/  IADD3 R4, PT, PT, R4, 0x10, RZ ;  /* 0x0000001004047810 */ /* 0x000fc40007ffe0ff */
[----:B------:R-:W-:Y:S02]  /*02b0*/  IADD3 R5, PT, PT, R5, 0x4000, RZ ;  /* 0x0000400005057810 */ /* 0x000fe40007ffe0ff */
[----:B------:R-:W-:Y:S02]  /*02c0*/  ISETP.NE.AND P1, PT, R4, RZ, PT ;  /* 0x000000ff0400720c */ /* 0x000fe40003f25270 */
[----:B0-----:R-:W-:-:S05]  /*02d0*/  IADD3 R12, P2, PT, R12, 0x10000, RZ ;  /* 0x000100000c0c7810 */ /* 0x001fca0007f5e0ff */
[----:B------:R-:W-:Y:S02]  /*02e0*/  IMAD.X R13, RZ, RZ, R13, P2 ;  /* 0x000000ffff0d7224 */ /* 0x000fe400010e060d */
[----:B--2---:R-:W-:-:S04]  /*02f0*/  FMUL R27, R14, R14 ;  /* 0x0000000e0e1b7220 */ /* 0x004fc80000400000 */
[----:B------:R-:W0:Y:S01]  /*0300*/  F2F.F64.F32 R14, R27 ;  /* 0x0000001b000e7310 */ /* 0x000e220000201800 */
[----:B---3--:R-:W-:Y:S01]  /*0310*/  FMUL R26, R26, R26 ;  /* 0x0000001a1a1a7220 */ /* 0x008fe20000400000 */
[----:B----4-:R-:W-:Y:S01]  /*0320*/  FMUL R28, R19, R19 ;  /* 0x00000013131c7220 */ /* 0x010fe20000400000 */
[----:B-----5:R-:W-:Y:S01]  /*0330*/  FMUL R18, R18, R18 ;  /* 0x0000001212127220 */ /* 0x020fe20000400000 */
[----:B------:R-:W-:-:S05]  /*0340*/  FMUL R29, R6, R6 ;  /* 0x00000006061d7220 */ /* 0x000fca0000400000 */
[----:B------:R-:W-:Y:S01]  /*0350*/  F2F.F64.F32 R18, R18 ;  /* 0x0000001200127310 */ /* 0x000fe20000201800 */
[----:B0-----:R-:W-:Y:S01]  /*0360*/  DADD R14, R14, R16 ;  /* 0x000000000e0e7229 */ /* 0x001fe20000000010 */
[----:B------:R-:W-:-:S06]  /*0370*/  FMUL R27, R7, R7 ;  /* 0x00000007071b7220 */ /* 0x000fcc0000400000 */
[----:B------:R0:W1:Y:S01]  /*0380*/  F2F.F64.F32 R16, R26 ;  /* 0x0000001a00107310 */ /* 0x0000620000201800 */
[----:B------:R-:W-:-:S07]  /*0390*/  FMUL R10, R10, R10 ;  /* 0x0000000a0a0a7220 */ /* 0x000fce0000400000 */
[----:B------:R-:W-:Y:S01]  /*03a0*/  F2F.F64.F32 R6, R27 ;  /* 0x0000001b00067310 */ /* 0x000fe20000201800 */
[----:B0-----:R-:W-:Y:S01]  /*03b0*/  FMUL R26, R9, R9 ;  /* 0x00000009091a7220 */ /* 0x001fe20000400000 */
[----:B------:R-:W-:Y:S01]  /*03c0*/  FMUL R11, R11, R11 ;  /* 0x0000000b0b0b7220 */ /* 0x000fe20000400000 */
[----:B------:R-:W-:Y:S01]  /*03d0*/  FMUL R20, R20, R20 ;  /* 0x0000001414147220 */ /* 0x000fe20000400000 */
[----:B-1----:R-:W-:-:S04]  /*03e0*/  DADD R14, R14, R16 ;  /* 0x000000000e0e7229 */ /* 0x002fc80000000010 */
[----:B------:R-:W0:Y:S01]  /*03f0*/  F2F.F64.F32 R16, R28 ;  /* 0x0000001c00107310 */ /* 0x000e220000201800 */
[----:B------:R-:W-:Y:S01]  /*0400*/  FMUL R21, R21, R21 ;  /* 0x0000001515157220 */ /* 0x000fe20000400000 */
[----:B------:R-:W-:Y:S01]  /*0410*/  FMUL R22, R22, R22 ;  /* 0x0000001616167220 */ /* 0x000fe20000400000 */
[----:B------:R-:W-:Y:S01]  /*0420*/  FMUL R23, R23, R23 ;  /* 0x0000001717177220 */ /* 0x000fe20000400000 */
[----:B0-----:R-:W-:-:S04]  /*0430*/  DADD R16, R14, R16 ;  /* 0x000000000e107229 */ /* 0x001fc80000000010 */
[----:B------:R-:W0:Y:S01]  /*0440*/  F2F.F64.F32 R14, R29 ;  /* 0x0000001d000e7310 */ /* 0x000e220000201800 */
[----:B------:R-:W-:-:S03]  /*0450*/  FMUL R25, R25, R25 ;  /* 0x0000001919197220 */ /* 0x000fc60000400000 */
[----:B------:R-:W-:Y:S01]  /*0460*/  DADD R16, R16, R18 ;  /* 0x0000000010107229 */ /* 0x000fe20000000012 */
[----:B------:R-:W-:-:S03]  /*0470*/  FMUL R19, R8, R8 ;  /* 0x0000000808137220 */ /* 0x000fc60000400000 */
[----:B------:R1:W-:Y:S04]  /*0480*/  F2F.F64.F32 R8, R10 ;  /* 0x0000000a00087310 */ /* 0x0003e80000201800 */
[----:B0-----:R-:W-:-:S04]  /*0490*/  DADD R16, R16, R14 ;  /* 0x0000000010107229 */ /* 0x001fc8000000000e */
[----:B------:R-:W0:Y:S01]  /*04a0*/  F2F.F64.F32 R14, R19 ;  /* 0x00000013000e7310 */ /* 0x000e220000201800 */
[----:B-1----:R-:W-:-:S03]  /*04b0*/  FMUL R10, R24, R24 ;  /* 0x00000018180a7220 */ /* 0x002fc60000400000 */
[----:B------:R-:W-:-:S04]  /*04c0*/  DADD R16, R16, R6 ;  /* 0x0000000010107229 */ /* 0x000fc80000000006 */
[----:B------:R-:W1:Y:S04]  /*04d0*/  F2F.F64.F32 R6, R26 ;  /* 0x0000001a00067310 */ /* 0x000e680000201800 */
[----:B0-----:R-:W-:-:S04]  /*04e0*/  DADD R14, R16, R14 ;  /* 0x00000000100e7229 */ /* 0x001fc8000000000e */
[----:B------:R-:W-:Y:S04]  /*04f0*/  F2F.F64.F32 R16, R25 ;  /* 0x0000001900107310 */ /* 0x000fe80000201800 */
[----:B-1----:R-:W-:-:S04]  /*0500*/  DADD R14, R14, R6 ;  /* 0x000000000e0e7229 */ /* 0x002fc80000000006 */
[----:B------:R-:W0:Y:S04]  /*0510*/  F2F.F64.F32 R6, R11 ;  /* 0x0000000b00067310 */ /* 0x000e280000201800 */
[----:B------:R-:W-:-:S04]  /*0520*/  DADD R14, R14, R8 ;  /* 0x000000000e0e7229 */ /* 0x000fc80000000008 */
[----:B------:R-:W1:Y:S04]  /*0530*/  F2F.F64.F32 R8, R20 ;  /* 0x0000001400087310 */ /* 0x000e680000201800 */
[----:B0-----:R-:W-:-:S04]  /*0540*/  DADD R14, R14, R6 ;  /* 0x000000000e0e7229 */ /* 0x001fc80000000006 */
[----:B------:R-:W-:Y:S04]  /*0550*/  F2F.F64.F32 R10, R10 ;  /* 0x0000000a000a7310 */ /* 0x000fe80000201800 */
[----:B-1----:R-:W-:-:S04]  /*0560*/  DADD R14, R14, R8 ;  /* 0x000000000e0e7229 */ /* 0x002fc80000000008 */
[----:B------:R-:W0:Y:S08]  /*0570*/  F2F.F64.F32 R6, R21 ;  /* 0x0000001500067310 */ /* 0x000e300000201800 */
[----:B------:R-:W1:Y:S01]  /*0580*/  F2F.F64.F32 R8, R22 ;  /* 0x0000001600087310 */ /* 0x000e620000201800 */
[----:B0-----:R-:W-:-:S07]  /*0590*/  DADD R14, R14, R6 ;  /* 0x000000000e0e7229 */ /* 0x001fce0000000006 */
[----:B------:R-:W0:Y:S01]  /*05a0*/  F2F.F64.F32 R6, R23 ;  /* 0x0000001700067310 */ /* 0x000e220000201800 */
[----:B-1----:R-:W-:-:S08]  /*05b0*/  DADD R8, R14, R8 ;  /* 0x000000000e087229 */ /* 0x002fd00000000008 */
[----:B0-----:R-:W-:-:S08]  /*05c0*/  DADD R6, R8, R6 ;  /* 0x0000000008067229 */ /* 0x001fd00000000006 */
[----:B------:R-:W-:-:S08]  /*05d0*/  DADD R6, R6, R10 ;  /* 0x0000000006067229 */ /* 0x000fd0000000000a */
[----:B------:R-:W-:Y:S01]  /*05e0*/  DADD R16, R6, R16 ;  /* 0x0000000006107229 */ /* 0x000fe20000000010 */
[----:B------:R-:W-:Y:S10]  /*05f0*/  @P1 BRA `(.L_x_55) ;  /* 0xfffffff800e81947 */ /* 0x000ff4000383ffff */
.L_x_54:
[----:B------:R-:W-:Y:S05]  /*0600*/  BSYNC.RECONVERGENT B1 ;  /* 0x0000000000017941 */ /* 0x000fea0003800200 */
.L_x_53:
[----:B------:R-:W-:Y:S05]  /*0610*/  @!P0 BRA `(.L_x_52) ;  /* 0x0000000400408947 */ /* 0x000fea0003800000 */
[----:B------:R-:W-:Y:S01]  /*0620*/  ISETP.GE.U32.AND P0, PT, R3, 0x8, PT ;  /* 0x000000080300780c */ /* 0x000fe20003f06070 */
[----:B------:R-:W-:Y:S01]  /*0630*/  BSSY.RECONVERGENT B1, `(.L_x_56) ;  /* 0x0000027000017945 */ /* 0x000fe20003800200 */
[----:B------:R-:W-:-:S04]  /*0640*/  LOP3.LUT R14, R2, 0x7, RZ, 0xc0, !PT ;  /* 0x00000007020e7812 */ /* 0x000fc800078ec0ff */
[----:B------:R-:W-:-:S07]  /*0650*/  ISETP.NE.AND P1, PT, R14, RZ, PT ;  /* 0x000000ff0e00720c */ /* 0x000fce0003f25270 */
[----:B------:R-:W-:Y:S06]  /*0660*/  @!P0 BRA `(.L_x_57) ;  /* 0x00000000008c8947 */ /* 0x000fec0003800000 */
[----:B------:R-:W0:Y:S02]  /*0670*/  LDC.64 R12, c[0x0][0x388] ;  /* 0x0000e200ff0c7b82 */ /* 0x000e240000000a00 */
[----:B0-----:R-:W-:-:S05]  /*0680*/  IMAD.WIDE.U32 R12, R5, 0x4, R12 ;  /* 0x00000004050c7825 */ /* 0x001fca00078e000c */
[----:B------:R-:W2:Y:S04]  /*0690*/  LDG.E R8, desc[UR6][R12.64] ;  /* 0x000000060c087981 */ /* 0x000ea8000c1e1900 */
[----:B------:R-:W3:Y:S04]  /*06a0*/  LDG.E R9, desc[UR6][R12.64+0x1000] ;  /* 0x001000060c097981 */ /* 0x000ee8000c1e1900 */
[----:B------:R-:W4:Y:S04]  /*06b0*/  LDG.E R19, desc[UR6][R12.64+0x2000] ;  /* 0x002000060c137981 */ /* 0x000f28000c1e1900 */
        /* <DEDUP_REMOVED lines=8> */
[----:B---3--:R-:W-:Y:S01]  /*0740*/  FMUL R18, R9, R9 ;  /* 0x0000000909127220 */ /* 0x008fe20000400000 */
[----:B----4-:R-:W-:-:S06]  /*0750*/  FMUL R19, R19, R19 ;  /* 0x0000001313137220 */ /* 0x010fcc0000400000 */
[----:B------:R-:W2:Y:S01]  /*0760*/  F2F.F64.F32 R8, R18 ;  /* 0x0000001200087310 */ /* 0x000ea20000201800 */
[----:B-----5:R-:W-:Y:S01]  /*0770*/  FMUL R20, R20, R20 ;  /* 0x0000001414147220 */ /* 0x020fe20000400000 */
[----:B0-----:R-:W-:Y:S01]  /*0780*/  FMUL R12, R7, R7 ;  /* 0x00000007070c7220 */ /* 0x001fe20000400000 */
[----:B-1----:R-:W-:Y:S01]  /*0790*/  DADD R16, R16, R10 ;  /* 0x0000000010107229 */ /* 0x002fe2000000000a */
[----:B------:R-:W-:-:S04]  /*07a0*/  FMUL R15, R6, R6 ;  /* 0x00000006060f7220 */ /* 0x000fc80000400000 */
[----:B------:R-:W0:Y:S03]  /*07b0*/  F2F.F64.F32 R10, R19 ;  /* 0x00000013000a7310 */ /* 0x000e260000201800 */
[----:B--2---:R-:W-:Y:S01]  /*07c0*/  DADD R16, R16, R8 ;  /* 0x0000000010107229 */ /* 0x004fe20000000008 */
[----:B------:R-:W-:-:S04]  /*07d0*/  FMUL R4, R4, R4 ;  /* 0x0000000404047220 */ /* 0x000fc80000400000 */
[----:B------:R-:W1:Y:S03]  /*07e0*/  F2F.F64.F32 R8, R20 ;  /* 0x0000001400087310 */ /* 0x000e660000201800 */
[----:B0-----:R-:W-:-:S05]  /*07f0*/  DADD R10, R16, R10 ;  /* 0x00000000100a7229 */ /* 0x001fca000000000a */
[----:B------:R-:W0:Y:S03]  /*0800*/  F2F.F64.F32 R12, R12 ;  /* 0x0000000c000c7310 */ /* 0x000e260000201800 */
[----:B-1----:R-:W-:-:S05]  /*0810*/  DADD R8, R10, R8 ;  /* 0x000000000a087229 */ /* 0x002fca0000000008 */
[----:B------:R-:W1:Y:S01]  /*0820*/  F2F.F64.F32 R6, R15 ;  /* 0x0000000f00067310 */ /* 0x000e620000201800 */
[----:B------:R-:W-:Y:S02]  /*0830*/  FMUL R10, R3, R3 ;  /* 0x00000003030a7220 */ /* 0x000fe40000400000 */
[----:B0-----:R-:W-:-:S05]  /*0840*/  DADD R8, R8, R12 ;  /* 0x0000000008087229 */ /* 0x001fca000000000c */
[----:B------:R-:W0:Y:S03]  /*0850*/  F2F.F64.F32 R10, R10 ;  /* 0x0000000a000a7310 */ /* 0x000e260000201800 */
[----:B-1----:R-:W-:-:S05]  /*0860*/  DADD R6, R8, R6 ;  /* 0x0000000008067229 */ /* 0x002fca0000000006 */
[----:B------:R-:W1:Y:S03]  /*0870*/  F2F.F64.F32 R16, R4 ;  /* 0x0000000400107310 */ /* 0x000e660000201800 */
[----:B0-----:R-:W-:-:S08]  /*0880*/  DADD R6, R6, R10 ;  /* 0x0000000006067229 */ /* 0x001fd0000000000a */
[----:B-1----:R-:W-:-:S11]  /*0890*/  DADD R16, R6, R16 ;  /* 0x0000000006107229 */ /* 0x002fd60000000010 */
.L_x_57:
[----:B------:R-:W-:Y:S05]  /*08a0*/  BSYNC.RECONVERGENT B1 ;  /* 0x0000000000017941 */ /* 0x000fea0003800200 */
.L_x_56:
        /* <DEDUP_REMOVED lines=11> */
[----:B------:R-:W5:Y:S01]  /*0960*/  LDG.E R14, desc[UR6][R6.64+0x3000] ;  /* 0x00300006060e7981 */ /* 0x000f62000c1e1900 */
[----:B------:R-:W-:Y:S01]  /*0970*/  IADD3 R5, PT, PT, R5, 0x1000, RZ ;  /* 0x0000100005057810 */ /* 0x000fe20007ffe0ff */
[----:B--2---:R-:W-:-:S04]  /*0980*/  FMUL R3, R3, R3 ;  /* 0x0000000303037220 */ /* 0x004fc80000400000 */
[----:B------:R-:W0:Y:S01]  /*0990*/  F2F.F64.F32 R8, R3 ;  /* 0x0000000300087310 */ /* 0x000e220000201800 */
[----:B---3--:R-:W-:Y:S01]  /*09a0*/  FMUL R10, R4, R4 ;  /* 0x00000004040a7220 */ /* 0x008fe20000400000 */
[----:B----4-:R-:W-:-:S06]  /*09b0*/  FMUL R12, R12, R12 ;  /* 0x0000000c0c0c7220 */ /* 0x010fcc0000400000 */
[----:B------:R-:W1:Y:S01]  /*09c0*/  F2F.F64.F32 R10, R10 ;  /* 0x0000000a000a7310 */ /* 0x000e620000201800 */
[----:B-----5:R-:W-:Y:S01]  /*09d0*/  FMUL R14, R14, R14 ;  /* 0x0000000e0e0e7220 */ /* 0x020fe20000400000 */
[----:B0-----:R-:W-:-:S06]  /*09e0*/  DADD R8, R16, R8 ;  /* 0x0000000010087229 */ /* 0x001fcc0000000008 */
[----:B------:R-:W0:Y:S02]  /*09f0*/  F2F.F64.F32 R12, R12 ;  /* 0x0000000c000c7310 */ /* 0x000e240000201800 */
[----:B-1----:R-:W-:-:S06]  /*0a00*/  DADD R8, R8, R10 ;  /* 0x0000000008087229 */ /* 0x002fcc000000000a */
[----:B------:R-:W1:Y:S02]  /*0a10*/  F2F.F64.F32 R16, R14 ;  /* 0x0000000e00107310 */ /* 0x000e640000201800 */
[----:B0-----:R-:W-:-:S08]  /*0a20*/  DADD R8, R8, R12 ;  /* 0x0000000008087229 */ /* 0x001fd0000000000c */
[----:B-1----:R-:W-:-:S11]  /*0a30*/  DADD R16, R8, R16 ;  /* 0x0000000008107229 */ /* 0x002fd60000000010 */
.L_x_59:
[----:B------:R-:W-:Y:S05]  /*0a40*/  BSYNC.RECONVERGENT B1 ;  /* 0x0000000000017941 */ /* 0x000fea0003800200 */
.L_x_58:
[----:B------:R-:W-:Y:S05]  /*0a50*/  @!P1 BRA `(.L_x_52) ;  /* 0x0000000000309947 */ /* 0x000fea0003800000 */
[----:B------:R-:W0:Y:S02]  /*0a60*/  LDC.64 R6, c[0x0][0x388] ;  /* 0x0000e200ff067b82 */ /* 0x000e240000000a00 */
[----:B0-----:R-:W-:-:S04]  /*0a70*/  IMAD.WIDE.U32 R4, R5, 0x4, R6 ;  /* 0x0000000405047825 */ /* 0x001fc800078e0006 */
[----:B------:R-:W-:-:S07]  /*0a80*/  IMAD.MOV R6, RZ, RZ, -R2 ;  /* 0x000000ffff067224 */ /* 0x000fce00078e0a02 */
.L_x_60:
[----:B------:R0:W2:Y:S01]  /*0a90*/  LDG.E R2, desc[UR6][R4.64] ;  /* 0x0000000604027981 */ /* 0x0000a2000c1e1900 */
[----:B------:R-:W-:-:S04]  /*0aa0*/  IADD3 R6, PT, PT, R6, 0x1, RZ ;  /* 0x0000000106067810 */ /* 0x000fc80007ffe0ff */
[----:B------:R-:W-:Y:S02]  /*0ab0*/  ISETP.NE.AND P0, PT, R6, RZ, PT ;  /* 0x000000ff0600720c */ /* 0x000fe40003f05270 */
[----:B0-----:R-:W-:-:S05]  /*0ac0*/  IADD3 R4, P1, PT, R4, 0x1000, RZ ;  /* 0x0000100004047810 */ /* 0x001fca0007f3e0ff */
[----:B------:R-:W-:Y:S02]  /*0ad0*/  IMAD.X R5, RZ, RZ, R5, P1 ;  /* 0x000000ffff057224 */ /* 0x000fe400008e0605 */
[----:B--2---:R-:W-:-:S06]  /*0ae0*/  FMUL R2, R2, R2 ;  /* 0x0000000202027220 */ /* 0x004fcc0000400000 */
[----:B------:R-:W0:Y:S02]  /*0af0*/  F2F.F64.F32 R2, R2 ;  /* 0x0000000200027310 */ /* 0x000e240000201800 */
[----:B0-----:R-:W-:Y:S01]  /*0b00*/  DADD R16, R2, R16 ;  /* 0x0000000002107229 */ /* 0x001fe20000000010 */
[----:B------:R-:W-:Y:S10]  /*0b10*/  @P0 BRA `(.L_x_60) ;  /* 0xfffffffc00dc0947 */ /* 0x000ff4000383ffff */
.L_x_52:
[----:B------:R-:W-:Y:S05]  /*0b20*/  BSYNC.RECONVERGENT B0 ;  /* 0x0000000000007941 */ /* 0x000fea0003800200 */
.L_x_51:
        /* <DEDUP_REMOVED lines=67> */
[----:B0-----:R-:W0:Y:S01]  /*0f60*/  LDS.64 R2, [UR4] ;  /* 0x00000004ff027984 */ /* 0x001e220008000a00 */
[----:B------:R-:W0:Y:S03]  /*0f70*/  LDC.64 R4, c[0x0][0x380] ;  /* 0x0000e000ff047b82 */ /* 0x000e260000000a00 */
[----:B0-----:R-:W-:Y:S01]  /*0f80*/  STG.E.64 desc[UR6][R4.64], R2 ;  /* 0x0000000204007986 */ /* 0x001fe2000c101b06 */
[----:B------:R-:W-:Y:S05]  /*0f90*/  EXIT ;  /* 0x000000000000794d */ /* 0x000fea0003800000 */
.L_x_61:
        /* <DEDUP_REMOVED lines=14> */
.L_x_66:


//--------------------- .nv.shared._Z12maxlocFloatsPiPfS_S0_i --------------------------
	.section	.nv.shared._Z12maxlocFloatsPiPfS_S0_i,"aw",@nobits
	.sectionflags	@""
	.align	4
.nv.shared._Z12maxlocFloatsPiPfS_S0_i:
	.zero		9216


//--------------------- .nv.shared.reserved.0     --------------------------
	.section	.nv.shared.reserved.0,"aw",@nobits
	.weak		__nv_reservedSMEM_offset_0_alias
	.size		__nv_reservedSMEM_offset_0_alias, 0, 64
	.other		__nv_reservedSMEM_offset_0_alias,@"STO_CUDA_RESERVED_SHARED STV_DEFAULT"
__nv_reservedSMEM_offset_0_alias:
	.zero		0
	.zero		64


//--------------------- .nv.shared.computeNCC     --------------------------
	.section	.nv.shared.computeNCC,"aw",@nobits
	.sectionflags	@""
	.align	8
.nv.shared.computeNCC:
	.zero		9216


//--------------------- .nv.shared._Z10sumSquaredPdPfi --------------------------
	.section	.nv.shared._Z10sumSquaredPdPfi,"aw",@nobits
	.sectionflags	@""
	.align	8
.nv.shared._Z10sumSquaredPdPfi:
	.zero		9216


//--------------------- .nv.constant0._Z12maxlocFloatsPiPfS_S0_i --------------------------
	.section	.nv.constant0._Z12maxlocFloatsPiPfS_S0_i,"a",@progbits
	.sectionflags	@""
	.align	4
.nv.constant0._Z12maxlocFloatsPiPfS_S0_i:
	.zero		932


//--------------------- .nv.constant0.computeNCC  --------------------------
	.section	.nv.constant0.computeNCC,"a",@progbits
	.sectionflags	@""
	.align	4
.nv.constant0.computeNCC:
	.zero		940


//--------------------- .nv.constant0._Z10sumSquaredPdPfi --------------------------
	.section	.nv.constant0._Z10sumSquaredPdPfi,"a",@progbits
	.sectionflags	@""
	.align	4
.nv.constant0._Z10sumSquaredPdPfi:
	.zero		916


//--------------------- SYMBOLS --------------------------

	.type		.nv.reservedSmem.offset0,@object
	.size		.nv.reservedSmem.offset0,0x4
	.type		.nv.reservedSmem.cap,@object
	.size		.nv.reservedSmem.cap,0x4
